	.target	sm_100a

	.elftype	@"ET_EXEC"


//--------------------- .note.nv.tkinfo           --------------------------
	.section	.note.nv.tkinfo,"",@"SHT_NOTE"
	.sectionflags	@"SHF_NOTE_NV_TKINFO"
	.tkinfo
        /*0018*/ 	.word	0x00000002
        /*0030*/ 	.string	""
        /*0030*/ 	.string	"ptxas"
        /*0030*/ 	.string	"Cuda compilation tools, release 13.0, V13.0.88"
        /*0030*/ 	.string	"Build cuda_13.0.r13.0/compiler.36424714_0"
        /*0030*/ 	.string	"-arch sm_100a -m 64 "



//--------------------- .note.nv.cuinfo           --------------------------
	.section	.note.nv.cuinfo,"",@"SHT_NOTE"
	.sectionflags	@"SHF_NOTE_NV_CUINFO"
        /*0018*/ 	.short	0x0002
        /*001a*/ 	.short	0x0064
        /*001c*/ 	.short	0x0082
	.zero		2


//--------------------- .nv.info                  --------------------------
	.section	.nv.info,"",@"SHT_CUDA_INFO"
	.align	4


	//----- nvinfo : EIATTR_REGCOUNT
	.align		4
        /*0000*/ 	.byte	0x04, 0x2f
        /*0002*/ 	.short	(.L_19 - .L_18)
	.align		4
.L_18:
        /*0004*/ 	.word	index@(_ZN7cutlass13device_kernelINS_4gemm6kernel13GemmUniversalIN4cute5tupleIJiiiiEEENS1_10collective13CollectiveMmaINS1_35MainloopSm100TmaUmmaWarpSpecializedILi7ELi2ELi4ENS5_IJNS4_1CILi2EEENSA_ILi4EEENSA_ILi1EEEEEEEENS5_IJNSA_ILi128EEESG_NSA_ILi64EEEEEENS_6half_tENS5_IJSD_llEEESJ_NS5_IJlSD_lEEENS4_8TiledMMAINS4_8MMA_AtomIJNS4_26SM100_MMA_F16BF16_2x1SM_SSISJ_SJ_fLi128ELi128ELNS4_4UMMA5MajorE1ELSQ_0ELNSP_7ScaleInE0ELSR_0EEEEEENS4_6LayoutINS5_IJSD_SD_SD_EEENS5_IJNSA_ILi0EEESW_SW_EEEEENS5_IJNS4_10UnderscoreESZ_SZ_EEEEENS4_28SM100_TMA_2SM_LOAD_MULTICASTENS4_14ComposedLayoutINS4_7SwizzleILi3ELi4ELi3EEENS4_18smem_ptr_flag_bitsILi16EEENSU_INS5_IJSH_NSA_ILi8EEEEEENS5_IJSD_SH_EEEEEEEvNS4_8identityENS4_18SM100_TMA_2SM_LOADENS13_IS15_S17_NSU_INS5_IJS18_SH_EEENS5_IJSH_SD_EEEEEEEvS1D_EENS_8epilogue10collective18CollectiveEpilogueINS1K_23Sm100TmaWarpSpecializedILi4ELi2ELi16ELb1ELb0EEEJNS5_IJSH_SG_SH_EEENS5_IJNSU_ISH_SD_EENSU_INS5_IJNSA_ILi16EEESB_EEES1A_EEEEESJ_SL_SJ_SL_NS1K_6fusion15FusionCallbacksIS1O_NS1V_17LinearCombinationISJ_fSJ_fLNS_15FloatRoundStyleE2EEES1P_S1U_JEEENS4_5SM1004TMEM4LOAD26SM100_TMEM_LOAD_32dp32b16xENS4_13SM90_TMA_LOADENS13_INS14_ILi1ELi4ELi3EEES17_NSU_INS5_IJS18_S1R_EEENS5_IJS1R_SD_EEEEEEENS4_39AutoVectorizingCopyWithAssumedAlignmentILi128EEENS4_14SM90_TMA_STOREES2A_S2C_S2C_EEEvvEEEEvNT_6ParamsE)
        /*0008*/ 	.word	0x0000005f


	//----- nvinfo : EIATTR_FRAME_SIZE
	.align		4
.L_19:
        /*000c*/ 	.byte	0x04, 0x11
        /*000e*/ 	.short	(.L_21 - .L_20)
	.align		4
.L_20:
        /*0010*/ 	.word	index@($__internal_2_$__cuda_sm10x_tcgen05_guardrail_trap_unallocated_columns_being_dealloced)
        /*0014*/ 	.word	0x00000000


	//----- nvinfo : EIATTR_FRAME_SIZE
	.align		4
.L_21:
        /*0018*/ 	.byte	0x04, 0x11
        /*001a*/ 	.short	(.L_23 - .L_22)
	.align		4
.L_22:
        /*001c*/ 	.word	index@($__internal_1_$__cuda_sm10x_tcgen05_guardrail_trap_phase_invalid_during_alloc)
        /*0020*/ 	.word	0x00000000


	//----- nvinfo : EIATTR_FRAME_SIZE
	.align		4
.L_23:
        /*0024*/ 	.byte	0x04, 0x11
        /*0026*/ 	.short	(.L_25 - .L_24)
	.align		4
.L_24:
        /*0028*/ 	.word	index@($__internal_0_$__cuda_sm10x_tcgen05_guardrail_trap_col_being_dealloced_not_returned_by_alloc)
        /*002c*/ 	.word	0x00000000


	//----- nvinfo : EIATTR_FRAME_SIZE
	.align		4
.L_25:
        /*0030*/ 	.byte	0x04, 0x11
        /*0032*/ 	.short	(.L_27 - .L_26)
	.align		4
.L_26:
        /*0034*/ 	.word	index@(_ZN7cutlass13device_kernelINS_4gemm6kernel13GemmUniversalIN4cute5tupleIJiiiiEEENS1_10collective13CollectiveMmaINS1_35MainloopSm100TmaUmmaWarpSpecializedILi7ELi2ELi4ENS5_IJNS4_1CILi2EEENSA_ILi4EEENSA_ILi1EEEEEEEENS5_IJNSA_ILi128EEESG_NSA_ILi64EEEEEENS_6half_tENS5_IJSD_llEEESJ_NS5_IJlSD_lEEENS4_8TiledMMAINS4_8MMA_AtomIJNS4_26SM100_MMA_F16BF16_2x1SM_SSISJ_SJ_fLi128ELi128ELNS4_4UMMA5MajorE1ELSQ_0ELNSP_7ScaleInE0ELSR_0EEEEEENS4_6LayoutINS5_IJSD_SD_SD_EEENS5_IJNSA_ILi0EEESW_SW_EEEEENS5_IJNS4_10UnderscoreESZ_SZ_EEEEENS4_28SM100_TMA_2SM_LOAD_MULTICASTENS4_14ComposedLayoutINS4_7SwizzleILi3ELi4ELi3EEENS4_18smem_ptr_flag_bitsILi16EEENSU_INS5_IJSH_NSA_ILi8EEEEEENS5_IJSD_SH_EEEEEEEvNS4_8identityENS4_18SM100_TMA_2SM_LOADENS13_IS15_S17_NSU_INS5_IJS18_SH_EEENS5_IJSH_SD_EEEEEEEvS1D_EENS_8epilogue10collective18CollectiveEpilogueINS1K_23Sm100TmaWarpSpecializedILi4ELi2ELi16ELb1ELb0EEEJNS5_IJSH_SG_SH_EEENS5_IJNSU_ISH_SD_EENSU_INS5_IJNSA_ILi16EEESB_EEES1A_EEEEESJ_SL_SJ_SL_NS1K_6fusion15FusionCallbacksIS1O_NS1V_17LinearCombinationISJ_fSJ_fLNS_15FloatRoundStyleE2EEES1P_S1U_JEEENS4_5SM1004TMEM4LOAD26SM100_TMEM_LOAD_32dp32b16xENS4_13SM90_TMA_LOADENS13_INS14_ILi1ELi4ELi3EEES17_NSU_INS5_IJS18_S1R_EEENS5_IJS1R_SD_EEEEEEENS4_39AutoVectorizingCopyWithAssumedAlignmentILi128EEENS4_14SM90_TMA_STOREES2A_S2C_S2C_EEEvvEEEEvNT_6ParamsE)
        /*0038*/ 	.word	0x00000000


	//----- nvinfo : EIATTR_MIN_STACK_SIZE
	.align		4
.L_27:
        /*003c*/ 	.byte	0x04, 0x12
        /*003e*/ 	.short	(.L_29 - .L_28)
	.align		4
.L_28:
        /*0040*/ 	.word	index@(_ZN7cutlass13device_kernelINS_4gemm6kernel13GemmUniversalIN4cute5tupleIJiiiiEEENS1_10collective13CollectiveMmaINS1_35MainloopSm100TmaUmmaWarpSpecializedILi7ELi2ELi4ENS5_IJNS4_1CILi2EEENSA_ILi4EEENSA_ILi1EEEEEEEENS5_IJNSA_ILi128EEESG_NSA_ILi64EEEEEENS_6half_tENS5_IJSD_llEEESJ_NS5_IJlSD_lEEENS4_8TiledMMAINS4_8MMA_AtomIJNS4_26SM100_MMA_F16BF16_2x1SM_SSISJ_SJ_fLi128ELi128ELNS4_4UMMA5MajorE1ELSQ_0ELNSP_7ScaleInE0ELSR_0EEEEEENS4_6LayoutINS5_IJSD_SD_SD_EEENS5_IJNSA_ILi0EEESW_SW_EEEEENS5_IJNS4_10UnderscoreESZ_SZ_EEEEENS4_28SM100_TMA_2SM_LOAD_MULTICASTENS4_14ComposedLayoutINS4_7SwizzleILi3ELi4ELi3EEENS4_18smem_ptr_flag_bitsILi16EEENSU_INS5_IJSH_NSA_ILi8EEEEEENS5_IJSD_SH_EEEEEEEvNS4_8identityENS4_18SM100_TMA_2SM_LOADENS13_IS15_S17_NSU_INS5_IJS18_SH_EEENS5_IJSH_SD_EEEEEEEvS1D_EENS_8epilogue10collective18CollectiveEpilogueINS1K_23Sm100TmaWarpSpecializedILi4ELi2ELi16ELb1ELb0EEEJNS5_IJSH_SG_SH_EEENS5_IJNSU_ISH_SD_EENSU_INS5_IJNSA_ILi16EEESB_EEES1A_EEEEESJ_SL_SJ_SL_NS1K_6fusion15FusionCallbacksIS1O_NS1V_17LinearCombinationISJ_fSJ_fLNS_15FloatRoundStyleE2EEES1P_S1U_JEEENS4_5SM1004TMEM4LOAD26SM100_TMEM_LOAD_32dp32b16xENS4_13SM90_TMA_LOADENS13_INS14_ILi1ELi4ELi3EEES17_NSU_INS5_IJS18_S1R_EEENS5_IJS1R_SD_EEEEEEENS4_39AutoVectorizingCopyWithAssumedAlignmentILi128EEENS4_14SM90_TMA_STOREES2A_S2C_S2C_EEEvvEEEEvNT_6ParamsE)
        /*0044*/ 	.word	0x00000000
.L_29:


//--------------------- .nv.compat                --------------------------
	.section	.nv.compat,"",@"SHT_CUDA_COMPAT_INFO"
	.align	4
        /*0000*/ 	.byte	0x02, 0x09, 0x01, 0x00, 0x02, 0x02, 0x02, 0x00, 0x02, 0x05, 0x05, 0x00, 0x03, 0x07, 0x01, 0x01
        /*0010*/ 	.byte	0x02, 0x03, 0x01, 0x00, 0x02, 0x06, 0x01, 0x00, 0x04, 0x0b, 0x08, 0x00, 0x09, 0x00, 0x00, 0x00
        /*0020*/ 	.byte	0x00, 0x00, 0x00, 0x00


//--------------------- .nv.info._ZN7cutlass13device_kernelINS_4gemm6kernel13GemmUniversalIN4cute5tupleIJiiiiEEENS1_10collective13CollectiveMmaINS1_35MainloopSm100TmaUmmaWarpSpecializedILi7ELi2ELi4ENS5_IJNS4_1CILi2EEENSA_ILi4EEENSA_ILi1EEEEEEEENS5_IJNSA_ILi128EEESG_NSA_ILi64EEEEEENS_6half_tENS5_IJSD_llEEESJ_NS5_IJlSD_lEEENS4_8TiledMMAINS4_8MMA_AtomIJNS4_26SM100_MMA_F16BF16_2x1SM_SSISJ_SJ_fLi128ELi128ELNS4_4UMMA5MajorE1ELSQ_0ELNSP_7ScaleInE0ELSR_0EEEEEENS4_6LayoutINS5_IJSD_SD_SD_EEENS5_IJNSA_ILi0EEESW_SW_EEEEENS5_IJNS4_10UnderscoreESZ_SZ_EEEEENS4_28SM100_TMA_2SM_LOAD_MULTICASTENS4_14ComposedLayoutINS4_7SwizzleILi3ELi4ELi3EEENS4_18smem_ptr_flag_bitsILi16EEENSU_INS5_IJSH_NSA_ILi8EEEEEENS5_IJSD_SH_EEEEEEEvNS4_8identityENS4_18SM100_TMA_2SM_LOADENS13_IS15_S17_NSU_INS5_IJS18_SH_EEENS5_IJSH_SD_EEEEEEEvS1D_EENS_8epilogue10collective18CollectiveEpilogueINS1K_23Sm100TmaWarpSpecializedILi4ELi2ELi16ELb1ELb0EEEJNS5_IJSH_SG_SH_EEENS5_IJNSU_ISH_SD_EENSU_INS5_IJNSA_ILi16EEESB_EEES1A_EEEEESJ_SL_SJ_SL_NS1K_6fusion15FusionCallbacksIS1O_NS1V_17LinearCombinationISJ_fSJ_fLNS_15FloatRoundStyleE2EEES1P_S1U_JEEENS4_5SM1004TMEM4LOAD26SM100_TMEM_LOAD_32dp32b16xENS4_13SM90_TMA_LOADENS13_INS14_ILi1ELi4ELi3EEES17_NSU_INS5_IJS18_S1R_EEENS5_IJS1R_SD_EEEEEEENS4_39AutoVectorizingCopyWithAssumedAlignmentILi128EEENS4_14SM90_TMA_STOREES2A_S2C_S2C_EEEvvEEEEvNT_6ParamsE --------------------------
	.section	.nv.info._ZN7cutlass13device_kernelINS_4gemm6kernel13GemmUniversalIN4cute5tupleIJiiiiEEENS1_10collective13CollectiveMmaINS1_35MainloopSm100TmaUmmaWarpSpecializedILi7ELi2ELi4ENS5_IJNS4_1CILi2EEENSA_ILi4EEENSA_ILi1EEEEEEEENS5_IJNSA_ILi128EEESG_NSA_ILi64EEEEEENS_6half_tENS5_IJSD_llEEESJ_NS5_IJlSD_lEEENS4_8TiledMMAINS4_8MMA_AtomIJNS4_26SM100_MMA_F16BF16_2x1SM_SSISJ_SJ_fLi128ELi128ELNS4_4UMMA5MajorE1ELSQ_0ELNSP_7ScaleInE0ELSR_0EEEEEENS4_6LayoutINS5_IJSD_SD_SD_EEENS5_IJNSA_ILi0EEESW_SW_EEEEENS5_IJNS4_10UnderscoreESZ_SZ_EEEEENS4_28SM100_TMA_2SM_LOAD_MULTICASTENS4_14ComposedLayoutINS4_7SwizzleILi3ELi4ELi3EEENS4_18smem_ptr_flag_bitsILi16EEENSU_INS5_IJSH_NSA_ILi8EEEEEENS5_IJSD_SH_EEEEEEEvNS4_8identityENS4_18SM100_TMA_2SM_LOADENS13_IS15_S17_NSU_INS5_IJS18_SH_EEENS5_IJSH_SD_EEEEEEEvS1D_EENS_8epilogue10collective18CollectiveEpilogueINS1K_23Sm100TmaWarpSpecializedILi4ELi2ELi16ELb1ELb0EEEJNS5_IJSH_SG_SH_EEENS5_IJNSU_ISH_SD_EENSU_INS5_IJNSA_ILi16EEESB_EEES1A_EEEEESJ_SL_SJ_SL_NS1K_6fusion15FusionCallbacksIS1O_NS1V_17LinearCombinationISJ_fSJ_fLNS_15FloatRoundStyleE2EEES1P_S1U_JEEENS4_5SM1004TMEM4LOAD26SM100_TMEM_LOAD_32dp32b16xENS4_13SM90_TMA_LOADENS13_INS14_ILi1ELi4ELi3EEES17_NSU_INS5_IJS18_S1R_EEENS5_IJS1R_SD_EEEEEEENS4_39AutoVectorizingCopyWithAssumedAlignmentILi128EEENS4_14SM90_TMA_STOREES2A_S2C_S2C_EEEvvEEEEvNT_6ParamsE,"",@"SHT_CUDA_INFO"
	.sectionflags	@""
	.align	4


	//----- nvinfo : EIATTR_CUDA_API_VERSION
	.align		4
        /*0000*/ 	.byte	0x04, 0x37
        /*0002*/ 	.short	(.L_31 - .L_30)
.L_30:
        /*0004*/ 	.word	0x00000082


	//----- nvinfo : EIATTR_KPARAM_INFO
	.align		4
.L_31:
        /*0008*/ 	.byte	0x04, 0x17
        /*000a*/ 	.short	(.L_33 - .L_32)
.L_32:
        /*000c*/ 	.word	0x00000000
        /*0010*/ 	.short	0x0000
        /*0012*/ 	.short	0x0000
        /*0014*/ 	.byte	0x00, 0xf0, 0x01, 0x20


	//----- nvinfo : EIATTR_AT_ENTRY_FRAGMENTS
	.align		4
.L_33:
        /*0018*/ 	.byte	0x04, 0x4f
        /*001a*/ 	.short	(.L_35 - .L_34)


	//   ....[0]....
.L_34:
        /*001c*/ 	.word	0x00000007


	//----- nvinfo : EIATTR_RESERVED_SMEM_USED
	.align		4
.L_35:
        /*0020*/ 	.byte	0x01, 0x41
	.zero		2


	//----- nvinfo : EIATTR_SPARSE_MMA_MASK
	.align		4
        /*0024*/ 	.byte	0x03, 0x50
        /*0026*/ 	.short	0x0000


	//----- nvinfo : EIATTR_TCGEN05_2CTA_USED
	.align		4
        /*0028*/ 	.byte	0x01, 0x52
	.zero		2


	//----- nvinfo : EIATTR_MAXREG_COUNT
	.align		4
        /*002c*/ 	.byte	0x03, 0x1b
        /*002e*/ 	.short	0x00ff


	//----- nvinfo : EIATTR_NUM_BARRIERS
	.align		4
        /*0030*/ 	.byte	0x02, 0x4c
        /*0032*/ 	.byte	0x07
	.zero		1


	//----- nvinfo : EIATTR_EXTERNS
	.align		4
        /*0034*/ 	.byte	0x04, 0x0f
        /*0036*/ 	.short	(.L_37 - .L_36)


	//   ....[0]....
	.align		4
.L_36:
        /*0038*/ 	.word	index@(__assertfail)


	//----- nvinfo : EIATTR_MERCURY_ISA_VERSION
	.align		4
.L_37:
        /*003c*/ 	.byte	0x03, 0x5f
        /*003e*/ 	.short	0x0101


	//----- nvinfo : EIATTR_INT_WARP_WIDE_INSTR_OFFSETS
	.align		4
        /*0040*/ 	.byte	0x04, 0x31
        /*0042*/ 	.short	(.L_39 - .L_38)


	//   ....[0]....
.L_38:
        /*0044*/ 	.word	0x00000db0


	//   ....[1]....
        /*0048*/ 	.word	0x00000e50


	//   ....[2]....
        /*004c*/ 	.word	0x00002320


	//   ....[3]....
        /*0050*/ 	.word	0x000043a0


	//   ....[4]....
        /*0054*/ 	.word	0x000043c0


	//   ....[5]....
        /*0058*/ 	.word	0x000043f0


	//   ....[6]....
        /*005c*/ 	.word	0x00004d00


	//   ....[7]....
        /*0060*/ 	.word	0x00004d20


	//   ....[8]....
        /*0064*/ 	.word	0x00004df0


	//   ....[9]....
        /*0068*/ 	.word	0x00004ed0


	//   ....[10]....
        /*006c*/ 	.word	0x00004ef0


	//   ....[11]....
        /*0070*/ 	.word	0x00004fb0


	//   ....[12]....
        /*0074*/ 	.word	0x000050b0


	//   ....[13]....
        /*0078*/ 	.word	0x000050d0


	//   ....[14]....
        /*007c*/ 	.word	0x00005200


	//   ....[15]....
        /*0080*/ 	.word	0x00005380


	//   ....[16]....
        /*0084*/ 	.word	0x00005390


	//   ....[17]....
        /*0088*/ 	.word	0x000054b0


	//----- nvinfo : EIATTR_COOP_GROUP_MASK_REGIDS
	.align		4
.L_39:
        /*008c*/ 	.byte	0x04, 0x29
        /*008e*/ 	.short	(.L_41 - .L_40)


	//   ....[0]....
.L_40:
        /*0090*/ 	.word	0xffffffff


	//   ....[1]....
        /*0094*/ 	.word	0xffffffff


	//   ....[2]....
        /*0098*/ 	.word	0xffffffff


	//   ....[3]....
        /*009c*/ 	.word	0xffffffff


	//   ....[4]....
        /*00a0*/ 	.word	0xffffffff


	//   ....[5]....
        /*00a4*/ 	.word	0xffffffff


	//   ....[6]....
        /*00a8*/ 	.word	0xffffffff


	//   ....[7]....
        /*00ac*/ 	.word	0xffffffff


	//   ....[8]....
        /*00b0*/ 	.word	0xffffffff


	//   ....[9]....
        /*00b4*/ 	.word	0xffffffff


	//   ....[10]....
        /*00b8*/ 	.word	0xffffffff


	//   ....[11]....
        /*00bc*/ 	.word	0xffffffff


	//   ....[12]....
        /*00c0*/ 	.word	0xffffffff


	//   ....[13]....
        /*00c4*/ 	.word	0xffffffff


	//----- nvinfo : EIATTR_COOP_GROUP_INSTR_OFFSETS
	.align		4
.L_41:
        /*00c8*/ 	.byte	0x04, 0x28
        /*00ca*/ 	.short	(.L_43 - .L_42)


	//   ....[0]....
.L_42:
        /*00cc*/ 	.word	0x000000c0


	//   ....[1]....
        /*00d0*/ 	.word	0x00000500


	//   ....[2]....
        /*00d4*/ 	.word	0x00000720


	//   ....[3]....
        /*00d8*/ 	.word	0x000008b0


	//   ....[4]....
        /*00dc*/ 	.word	0x000009a0


	//   ....[5]....
        /*00e0*/ 	.word	0x00000b00


	//   ....[6]....
        /*00e4*/ 	.word	0x00000c90


	//   ....[7]....
        /*00e8*/ 	.word	0x00000ed0


	//   ....[8]....
        /*00ec*/ 	.word	0x00002200


	//   ....[9]....
        /*00f0*/ 	.word	0x00003190


	//   ....[10]....
        /*00f4*/ 	.word	0x00003660


	//   ....[11]....
        /*00f8*/ 	.word	0x00003690


	//   ....[12]....
        /*00fc*/ 	.word	0x000042a0


	//   ....[13]....
        /*0100*/ 	.word	0x000044b0


	//----- nvinfo : EIATTR_VRC_CTA_INIT_COUNT
	.align		4
.L_43:
        /*0104*/ 	.byte	0x02, 0x4a
        /*0106*/ 	.byte	0x80
	.zero		1


	//----- nvinfo : EIATTR_SYSCALL_OFFSETS
	.align		4
        /*0108*/ 	.byte	0x04, 0x46
        /*010a*/ 	.short	(.L_45 - .L_44)


	//   ....[0]....
.L_44:
        /*010c*/ 	.word	0x00005ff0


	//   ....[1]....
        /*0110*/ 	.word	0x000060e0


	//   ....[2]....
        /*0114*/ 	.word	0x000067e0


	//   ....[3]....
        /*0118*/ 	.word	0x00007100


	//   ....[4]....
        /*011c*/ 	.word	0x000079c0


	//   ....[5]....
        /*0120*/ 	.word	0x00008280


	//----- nvinfo : EIATTR_MBARRIER_INSTR_OFFSETS
	.align		4
.L_45:
        /*0124*/ 	.byte	0x04, 0x39
        /*0126*/ 	.short	(.L_47 - .L_46)


	//   ....[0]....
.L_46:
        /*0128*/ 	.word	0x00000630
        /*012c*/ 	.word	0x000000ff
        /*0130*/ 	.word	0x00000000
        /*0134*/ 	.short	0x0100
        /*0136*/ 	.byte	0x07
	.zero		1


	//   ....[1]....
        /*0138*/ 	.word	0x00000640
        /*013c*/ 	.word	0x000000ff
        /*0140*/ 	.word	0x00000038
        /*0144*/ 	.short	0x0100
        /*0146*/ 	.byte	0x07
	.zero		1


	//   ....[2]....
        /*0148*/ 	.word	0x00000650
        /*014c*/ 	.word	0x000000ff
        /*0150*/ 	.word	0x00000008
        /*0154*/ 	.short	0x0100
        /*0156*/ 	.byte	0x07
	.zero		1


	//   ....[3]....
        /*0158*/ 	.word	0x00000660
        /*015c*/ 	.word	0x000000ff
        /*0160*/ 	.word	0x00000040
        /*0164*/ 	.short	0x0100
        /*0166*/ 	.byte	0x07
	.zero		1


	//   ....[4]....
        /*0168*/ 	.word	0x00000670
        /*016c*/ 	.word	0x000000ff
        /*0170*/ 	.word	0x00000010
        /*0174*/ 	.short	0x0100
        /*0176*/ 	.byte	0x07
	.zero		1


	//   ....[5]....
        /*0178*/ 	.word	0x00000680
        /*017c*/ 	.word	0x000000ff
        /*0180*/ 	.word	0x00000048
        /*0184*/ 	.short	0x0100
        /*0186*/ 	.byte	0x07
	.zero		1


	//   ....[6]....
        /*0188*/ 	.word	0x00000690
        /*018c*/ 	.word	0x000000ff
        /*0190*/ 	.word	0x00000018
        /*0194*/ 	.short	0x0100
        /*0196*/ 	.byte	0x07
	.zero		1


	//   ....[7]....
        /*0198*/ 	.word	0x000006a0
        /*019c*/ 	.word	0x000000ff
        /*01a0*/ 	.word	0x00000050
        /*01a4*/ 	.short	0x0100
        /*01a6*/ 	.byte	0x07
	.zero		1


	//   ....[8]....
        /*01a8*/ 	.word	0x000006b0
        /*01ac*/ 	.word	0x000000ff
        /*01b0*/ 	.word	0x00000020
        /*01b4*/ 	.short	0x0100
        /*01b6*/ 	.byte	0x07
	.zero		1


	//   ....[9]....
        /*01b8*/ 	.word	0x000006c0
        /*01bc*/ 	.word	0x000000ff
        /*01c0*/ 	.word	0x00000058
        /*01c4*/ 	.short	0x0100
        /*01c6*/ 	.byte	0x07
	.zero		1


	//   ....[10]....
        /*01c8*/ 	.word	0x000006d0
        /*01cc*/ 	.word	0x000000ff
        /*01d0*/ 	.word	0x00000028
        /*01d4*/ 	.short	0x0100
        /*01d6*/ 	.byte	0x07
	.zero		1


	//   ....[11]....
        /*01d8*/ 	.word	0x000006e0
        /*01dc*/ 	.word	0x000000ff
        /*01e0*/ 	.word	0x00000060
        /*01e4*/ 	.short	0x0100
        /*01e6*/ 	.byte	0x07
	.zero		1


	//   ....[12]....
        /*01e8*/ 	.word	0x000006f0
        /*01ec*/ 	.word	0x000000ff
        /*01f0*/ 	.word	0x00000030
        /*01f4*/ 	.short	0x0100
        /*01f6*/ 	.byte	0x07
	.zero		1


	//   ....[13]....
        /*01f8*/ 	.word	0x00000700
        /*01fc*/ 	.word	0x000000ff
        /*0200*/ 	.word	0x00000068
        /*0204*/ 	.short	0x0100
        /*0206*/ 	.byte	0x07
	.zero		1


	//   ....[14]....
        /*0208*/ 	.word	0x00000820
        /*020c*/ 	.word	0x000000ff
        /*0210*/ 	.word	0x00000070
        /*0214*/ 	.short	0x0100
        /*0216*/ 	.byte	0x07
	.zero		1


	//   ....[15]....
        /*0218*/ 	.word	0x00000830
        /*021c*/ 	.word	0x000000ff
        /*0220*/ 	.word	0x00000090
        /*0224*/ 	.short	0x0100
        /*0226*/ 	.byte	0x07
	.zero		1


	//   ....[16]....
        /*0228*/ 	.word	0x00000840
        /*022c*/ 	.word	0x000000ff
        /*0230*/ 	.word	0x00000078
        /*0234*/ 	.short	0x0100
        /*0236*/ 	.byte	0x07
	.zero		1


	//   ....[17]....
        /*0238*/ 	.word	0x00000850
        /*023c*/ 	.word	0x000000ff
        /*0240*/ 	.word	0x00000098
        /*0244*/ 	.short	0x0100
        /*0246*/ 	.byte	0x07
	.zero		1


	//   ....[18]....
        /*0248*/ 	.word	0x00000860
        /*024c*/ 	.word	0x000000ff
        /*0250*/ 	.word	0x00000080
        /*0254*/ 	.short	0x0100
        /*0256*/ 	.byte	0x07
	.zero		1


	//   ....[19]....
        /*0258*/ 	.word	0x00000870
        /*025c*/ 	.word	0x000000ff
        /*0260*/ 	.word	0x000000a0
        /*0264*/ 	.short	0x0100
        /*0266*/ 	.byte	0x07
	.zero		1


	//   ....[20]....
        /*0268*/ 	.word	0x00000880
        /*026c*/ 	.word	0x000000ff
        /*0270*/ 	.word	0x00000088
        /*0274*/ 	.short	0x0100
        /*0276*/ 	.byte	0x07
	.zero		1


	//   ....[21]....
        /*0278*/ 	.word	0x00000890
        /*027c*/ 	.word	0x000000ff
        /*0280*/ 	.word	0x000000a8
        /*0284*/ 	.short	0x0100
        /*0286*/ 	.byte	0x07
	.zero		1


	//   ....[22]....
        /*0288*/ 	.word	0x00000970
        /*028c*/ 	.word	0x000000ff
        /*0290*/ 	.word	0x000000b0
        /*0294*/ 	.short	0x0100
        /*0296*/ 	.byte	0x05
	.zero		1


	//   ....[23]....
        /*0298*/ 	.word	0x00000980
        /*029c*/ 	.word	0x000000ff
        /*02a0*/ 	.word	0x000000b8
        /*02a4*/ 	.short	0x0100
        /*02a6*/ 	.byte	0x05
	.zero		1


	//   ....[24]....
        /*02a8*/ 	.word	0x00000ab0
        /*02ac*/ 	.word	0x000000ff
        /*02b0*/ 	.word	0x000000c0
        /*02b4*/ 	.short	0x0100
        /*02b6*/ 	.byte	0x05
	.zero		1


	//   ....[25]....
        /*02b8*/ 	.word	0x00000ac0
        /*02bc*/ 	.word	0x000000ff
        /*02c0*/ 	.word	0x000000d0
        /*02c4*/ 	.short	0x0100
        /*02c6*/ 	.byte	0x05
	.zero		1


	//   ....[26]....
        /*02c8*/ 	.word	0x00000ad0
        /*02cc*/ 	.word	0x000000ff
        /*02d0*/ 	.word	0x000000c8
        /*02d4*/ 	.short	0x0100
        /*02d6*/ 	.byte	0x05
	.zero		1


	//   ....[27]....
        /*02d8*/ 	.word	0x00000ae0
        /*02dc*/ 	.word	0x000000ff
        /*02e0*/ 	.word	0x000000d8
        /*02e4*/ 	.short	0x0100
        /*02e6*/ 	.byte	0x05
	.zero		1


	//   ....[28]....
        /*02e8*/ 	.word	0x00000c00
        /*02ec*/ 	.word	0x000000ff
        /*02f0*/ 	.word	0x000000e0
        /*02f4*/ 	.short	0x0100
        /*02f6*/ 	.byte	0x07
	.zero		1


	//   ....[29]....
        /*02f8*/ 	.word	0x00000c10
        /*02fc*/ 	.word	0x000000ff
        /*0300*/ 	.word	0x00000100
        /*0304*/ 	.short	0x0100
        /*0306*/ 	.byte	0x07
	.zero		1


	//   ....[30]....
        /*0308*/ 	.word	0x00000c20
        /*030c*/ 	.word	0x000000ff
        /*0310*/ 	.word	0x000000e8
        /*0314*/ 	.short	0x0100
        /*0316*/ 	.byte	0x07
	.zero		1


	//   ....[31]....
        /*0318*/ 	.word	0x00000c30
        /*031c*/ 	.word	0x000000ff
        /*0320*/ 	.word	0x00000108
        /*0324*/ 	.short	0x0100
        /*0326*/ 	.byte	0x07
	.zero		1


	//   ....[32]....
        /*0328*/ 	.word	0x00000c40
        /*032c*/ 	.word	0x000000ff
        /*0330*/ 	.word	0x000000f0
        /*0334*/ 	.short	0x0100
        /*0336*/ 	.byte	0x07
	.zero		1


	//   ....[33]....
        /*0338*/ 	.word	0x00000c50
        /*033c*/ 	.word	0x000000ff
        /*0340*/ 	.word	0x00000110
        /*0344*/ 	.short	0x0100
        /*0346*/ 	.byte	0x07
	.zero		1


	//   ....[34]....
        /*0348*/ 	.word	0x00000c60
        /*034c*/ 	.word	0x000000ff
        /*0350*/ 	.word	0x000000f8
        /*0354*/ 	.short	0x0100
        /*0356*/ 	.byte	0x07
	.zero		1


	//   ....[35]....
        /*0358*/ 	.word	0x00000c70
        /*035c*/ 	.word	0x000000ff
        /*0360*/ 	.word	0x00000118
        /*0364*/ 	.short	0x0100
        /*0366*/ 	.byte	0x07
	.zero		1


	//   ....[36]....
        /*0368*/ 	.word	0x00000d60
        /*036c*/ 	.word	0x000000ff
        /*0370*/ 	.word	0x00000120
        /*0374*/ 	.short	0x0100
        /*0376*/ 	.byte	0x05
	.zero		1


	//   ....[37]....
        /*0378*/ 	.word	0x00000d70
        /*037c*/ 	.word	0x000000ff
        /*0380*/ 	.word	0x00000130
        /*0384*/ 	.short	0x0100
        /*0386*/ 	.byte	0x05
	.zero		1


	//   ....[38]....
        /*0388*/ 	.word	0x00000d80
        /*038c*/ 	.word	0x000000ff
        /*0390*/ 	.word	0x00000128
        /*0394*/ 	.short	0x0100
        /*0396*/ 	.byte	0x05
	.zero		1


	//   ....[39]....
        /*0398*/ 	.word	0x00000d90
        /*039c*/ 	.word	0x000000ff
        /*03a0*/ 	.word	0x00000138
        /*03a4*/ 	.short	0x0100
        /*03a6*/ 	.byte	0x05
	.zero		1


	//   ....[40]....
        /*03a8*/ 	.word	0x00000e90
        /*03ac*/ 	.word	0x000000ff
        /*03b0*/ 	.word	0x00000140
        /*03b4*/ 	.short	0x0100
        /*03b6*/ 	.byte	0x04
	.zero		1


	//   ....[41]....
        /*03b8*/ 	.word	0x000019e0
        /*03bc*/ 	.word	0x00000003
        /*03c0*/ 	.word	0x00000130
        /*03c4*/ 	.short	0x010a
        /*03c6*/ 	.byte	0xff
	.zero		1


	//   ....[42]....
        /*03c8*/ 	.word	0x00001a10
        /*03cc*/ 	.word	0x00000003
        /*03d0*/ 	.word	0x00000120
        /*03d4*/ 	.short	0x0101
        /*03d6*/ 	.byte	0xff
	.zero		1


	//   ....[43]....
        /*03d8*/ 	.word	0x00001b10
        /*03dc*/ 	.word	0x000000ff
        /*03e0*/ 	.word	0x00000038
        /*03e4*/ 	.short	0x010a
        /*03e6*/ 	.byte	0x08
	.zero		1


	//   ....[44]....
        /*03e8*/ 	.word	0x00001be0
        /*03ec*/ 	.word	0x000000ff
        /*03f0*/ 	.word	0x00000038
        /*03f4*/ 	.short	0x010a
        /*03f6*/ 	.byte	0x21
	.zero		1


	//   ....[45]....
        /*03f8*/ 	.word	0x00001d90
        /*03fc*/ 	.word	0x000000ff
        /*0400*/ 	.word	0x00000038
        /*0404*/ 	.short	0x010a
        /*0406*/ 	.byte	0x08
	.zero		1


	//   ....[46]....
        /*0408*/ 	.word	0x00001ea0
        /*040c*/ 	.word	0x000000ff
        /*0410*/ 	.word	0x000000b8
        /*0414*/ 	.short	0x0101
        /*0416*/ 	.byte	0x06
	.zero		1


	//   ....[47]....
        /*0418*/ 	.word	0x00001ec0
        /*041c*/ 	.word	0x000000ff
        /*0420*/ 	.word	0x00000038
        /*0424*/ 	.short	0x010a
        /*0426*/ 	.byte	0x08
	.zero		1


	//   ....[48]....
        /*0428*/ 	.word	0x00001f40
        /*042c*/ 	.word	0x000000ff
        /*0430*/ 	.word	0x00000038
        /*0434*/ 	.short	0x010a
        /*0436*/ 	.byte	0x11
	.zero		1


	//   ....[49]....
        /*0438*/ 	.word	0x000020d0
        /*043c*/ 	.word	0x000000ff
        /*0440*/ 	.word	0x00000038
        /*0444*/ 	.short	0x010a
        /*0446*/ 	.byte	0x08
	.zero		1


	//   ....[50]....
        /*0448*/ 	.word	0x00002230
        /*044c*/ 	.word	0x00000002
        /*0450*/ 	.word	0x000000c0
        /*0454*/ 	.short	0x010a
        /*0456*/ 	.byte	0xff
	.zero		1


	//   ....[51]....
        /*0458*/ 	.word	0x000022f0
        /*045c*/ 	.word	0x00000002
        /*0460*/ 	.word	0x00000000
        /*0464*/ 	.short	0x0101
        /*0466*/ 	.byte	0xff
	.zero		1


	//   ....[52]....
        /*0468*/ 	.word	0x00002850
        /*046c*/ 	.word	0x000000ff
        /*0470*/ 	.word	0x00000000
        /*0474*/ 	.short	0x010a
        /*0476*/ 	.byte	0x04
	.zero		1


	//   ....[53]....
        /*0478*/ 	.word	0x000028e0
        /*047c*/ 	.word	0x000000ff
        /*0480*/ 	.word	0x00000000
        /*0484*/ 	.short	0x010a
        /*0486*/ 	.byte	0x04
	.zero		1


	//   ....[54]....
        /*0488*/ 	.word	0x00002970
        /*048c*/ 	.word	0x000000ff
        /*0490*/ 	.word	0x00000000
        /*0494*/ 	.short	0x010a
        /*0496*/ 	.byte	0x04
	.zero		1


	//   ....[55]....
        /*0498*/ 	.word	0x00002a00
        /*049c*/ 	.word	0x000000ff
        /*04a0*/ 	.word	0x00000000
        /*04a4*/ 	.short	0x010a
        /*04a6*/ 	.byte	0x04
	.zero		1


	//   ....[56]....
        /*04a8*/ 	.word	0x00002a90
        /*04ac*/ 	.word	0x000000ff
        /*04b0*/ 	.word	0x00000000
        /*04b4*/ 	.short	0x010a
        /*04b6*/ 	.byte	0x04
	.zero		1


	//   ....[57]....
        /*04b8*/ 	.word	0x00002b20
        /*04bc*/ 	.word	0x000000ff
        /*04c0*/ 	.word	0x00000000
        /*04c4*/ 	.short	0x010a
        /*04c6*/ 	.byte	0x04
	.zero		1


	//   ....[58]....
        /*04c8*/ 	.word	0x00002bc0
        /*04cc*/ 	.word	0x00000000
        /*04d0*/ 	.word	0x00000000
        /*04d4*/ 	.short	0x010a
        /*04d6*/ 	.byte	0xff
	.zero		1


	//   ....[59]....
        /*04d8*/ 	.word	0x00002cf0
        /*04dc*/ 	.word	0x00000000
        /*04e0*/ 	.word	0x00000120
        /*04e4*/ 	.short	0x010a
        /*04e6*/ 	.byte	0xff
	.zero		1


	//   ....[60]....
        /*04e8*/ 	.word	0x00002d60
        /*04ec*/ 	.word	0x00000004
        /*04f0*/ 	.word	0x00000000
        /*04f4*/ 	.short	0x0101
        /*04f6*/ 	.byte	0xff
	.zero		1


	//   ....[61]....
        /*04f8*/ 	.word	0x00002d80
        /*04fc*/ 	.word	0x000000ff
        /*0500*/ 	.word	0x000000d0
        /*0504*/ 	.short	0x010a
        /*0506*/ 	.byte	0x05
	.zero		1


	//   ....[62]....
        /*0508*/ 	.word	0x00002ea0
        /*050c*/ 	.word	0x00000000
        /*0510*/ 	.word	0x000000c0
        /*0514*/ 	.short	0x010a
        /*0516*/ 	.byte	0xff
	.zero		1


	//   ....[63]....
        /*0518*/ 	.word	0x00002fa0
        /*051c*/ 	.word	0x00000000
        /*0520*/ 	.word	0x00000000
        /*0524*/ 	.short	0x0101
        /*0526*/ 	.byte	0xff
	.zero		1


	//   ....[64]....
        /*0528*/ 	.word	0x00003030
        /*052c*/ 	.word	0x000000ff
        /*0530*/ 	.word	0x000000d0
        /*0534*/ 	.short	0x0106
        /*0536*/ 	.byte	0x05
	.zero		1


	//   ....[65]....
        /*0538*/ 	.word	0x00003050
        /*053c*/ 	.word	0x000000ff
        /*0540*/ 	.word	0x000000d0
        /*0544*/ 	.short	0x010a
        /*0546*/ 	.byte	0x05
	.zero		1


	//   ....[66]....
        /*0548*/ 	.word	0x000030e0
        /*054c*/ 	.word	0x000000ff
        /*0550*/ 	.word	0x000000d0
        /*0554*/ 	.short	0x0106
        /*0556*/ 	.byte	0x04
	.zero		1


	//   ....[67]....
        /*0558*/ 	.word	0x00003120
        /*055c*/ 	.word	0x00000000
        /*0560*/ 	.word	0x000000d0
        /*0564*/ 	.short	0x010a
        /*0566*/ 	.byte	0xff
	.zero		1


	//   ....[68]....
        /*0568*/ 	.word	0x00003360
        /*056c*/ 	.word	0x000000ff
        /*0570*/ 	.word	0x00000008
        /*0574*/ 	.short	0x010a
        /*0576*/ 	.byte	0x04
	.zero		1


	//   ....[69]....
        /*0578*/ 	.word	0x00003380
        /*057c*/ 	.word	0x000000ff
        /*0580*/ 	.word	0x00000008
        /*0584*/ 	.short	0x010a
        /*0586*/ 	.byte	0x04
	.zero		1


	//   ....[70]....
        /*0588*/ 	.word	0x00003510
        /*058c*/ 	.word	0x000000ff
        /*0590*/ 	.word	0x00000008
        /*0594*/ 	.short	0x010a
        /*0596*/ 	.byte	0x04
	.zero		1


	//   ....[71]....
        /*0598*/ 	.word	0x00003530
        /*059c*/ 	.word	0x000000ff
        /*05a0*/ 	.word	0x00000008
        /*05a4*/ 	.short	0x010a
        /*05a6*/ 	.byte	0x04
	.zero		1


	//   ....[72]....
        /*05a8*/ 	.word	0x000035f0
        /*05ac*/ 	.word	0x000000ff
        /*05b0*/ 	.word	0x00000000
        /*05b4*/ 	.short	0x0101
        /*05b6*/ 	.byte	0x05
	.zero		1


	//   ....[73]....
        /*05b8*/ 	.word	0x00003920
        /*05bc*/ 	.word	0x00000000
        /*05c0*/ 	.word	0x000000c0
        /*05c4*/ 	.short	0x010a
        /*05c6*/ 	.byte	0xff
	.zero		1


	//   ....[74]....
        /*05c8*/ 	.word	0x000039e0
        /*05cc*/ 	.word	0x00000000
        /*05d0*/ 	.word	0x00000000
        /*05d4*/ 	.short	0x0101
        /*05d6*/ 	.byte	0xff
	.zero		1


	//   ....[75]....
        /*05d8*/ 	.word	0x00003aa0
        /*05dc*/ 	.word	0x000000ff
        /*05e0*/ 	.word	0x00000000
        /*05e4*/ 	.short	0x010a
        /*05e6*/ 	.byte	0x06
	.zero		1


	//   ....[76]....
        /*05e8*/ 	.word	0x00003ab0
        /*05ec*/ 	.word	0x000000ff
        /*05f0*/ 	.word	0x00000100
        /*05f4*/ 	.short	0x010a
        /*05f6*/ 	.byte	0x07
	.zero		1


	//   ....[77]....
        /*05f8*/ 	.word	0x00003b60
        /*05fc*/ 	.word	0x000000ff
        /*0600*/ 	.word	0x00000000
        /*0604*/ 	.short	0x010a
        /*0606*/ 	.byte	0x06
	.zero		1


	//   ....[78]....
        /*0608*/ 	.word	0x00003c90
        /*060c*/ 	.word	0x000000ff
        /*0610*/ 	.word	0x00000000
        /*0614*/ 	.short	0x010a
        /*0616*/ 	.byte	0x1e
	.zero		1


	//   ....[79]....
        /*0618*/ 	.word	0x00003f90
        /*061c*/ 	.word	0x000000ff
        /*0620*/ 	.word	0x00000000
        /*0624*/ 	.short	0x010a
        /*0626*/ 	.byte	0x07
	.zero		1


	//   ....[80]....
        /*0628*/ 	.word	0x00004020
        /*062c*/ 	.word	0x000000ff
        /*0630*/ 	.word	0x00000000
        /*0634*/ 	.short	0x010a
        /*0636*/ 	.byte	0x07
	.zero		1


	//   ....[81]....
        /*0638*/ 	.word	0x000040b0
        /*063c*/ 	.word	0x000000ff
        /*0640*/ 	.word	0x00000000
        /*0644*/ 	.short	0x010a
        /*0646*/ 	.byte	0x07
	.zero		1


	//   ....[82]....
        /*0648*/ 	.word	0x00004150
        /*064c*/ 	.word	0x00000000
        /*0650*/ 	.word	0x00000000
        /*0654*/ 	.short	0x010a
        /*0656*/ 	.byte	0xff
	.zero		1


	//   ....[83]....
        /*0658*/ 	.word	0x00004190
        /*065c*/ 	.word	0x00000000
        /*0660*/ 	.word	0x00000000
        /*0664*/ 	.short	0x010a
        /*0666*/ 	.byte	0xff
	.zero		1


	//   ....[84]....
        /*0668*/ 	.word	0x00004200
        /*066c*/ 	.word	0x000000ff
        /*0670*/ 	.word	0x00000000
        /*0674*/ 	.short	0x0101
        /*0676*/ 	.byte	0x06
	.zero		1


	//   ....[85]....
        /*0678*/ 	.word	0x00004240
        /*067c*/ 	.word	0x000000ff
        /*0680*/ 	.word	0x00000140
        /*0684*/ 	.short	0x010a
        /*0686*/ 	.byte	0x05
	.zero		1


	//   ....[86]....
        /*0688*/ 	.word	0x00004290
        /*068c*/ 	.word	0x000000ff
        /*0690*/ 	.word	0x00000000
        /*0694*/ 	.short	0x0101
        /*0696*/ 	.byte	0x06
	.zero		1


	//   ....[87]....
        /*0698*/ 	.word	0x000046a0
        /*069c*/ 	.word	0x00000000
        /*06a0*/ 	.word	0x000000c0
        /*06a4*/ 	.short	0x010a
        /*06a6*/ 	.byte	0xff
	.zero		1


	//   ....[88]....
        /*06a8*/ 	.word	0x00004760
        /*06ac*/ 	.word	0x00000000
        /*06b0*/ 	.word	0x00000000
        /*06b4*/ 	.short	0x0101
        /*06b6*/ 	.byte	0xff
	.zero		1


	//   ....[89]....
        /*06b8*/ 	.word	0x00004a80
        /*06bc*/ 	.word	0x000000ff
        /*06c0*/ 	.word	0x000000b8
        /*06c4*/ 	.short	0x010a
        /*06c6*/ 	.byte	0x04
	.zero		1


	//   ....[90]....
        /*06c8*/ 	.word	0x00004c80
        /*06cc*/ 	.word	0x000000ff
        /*06d0*/ 	.word	0x00000090
        /*06d4*/ 	.short	0x010a
        /*06d6*/ 	.byte	0x04
	.zero		1


	//   ....[91]....
        /*06d8*/ 	.word	0x00004e70
        /*06dc*/ 	.word	0x000000ff
        /*06e0*/ 	.word	0x00000070
        /*06e4*/ 	.short	0x010b
        /*06e6*/ 	.byte	0x04
	.zero		1


	//   ....[92]....
        /*06e8*/ 	.word	0x00004e80
        /*06ec*/ 	.word	0x000000ff
        /*06f0*/ 	.word	0x00000000
        /*06f4*/ 	.short	0x0101
        /*06f6*/ 	.byte	0x07
	.zero		1


	//   ....[93]....
        /*06f8*/ 	.word	0x00004ea0
        /*06fc*/ 	.word	0x000000ff
        /*0700*/ 	.word	0x00000098
        /*0704*/ 	.short	0x010a
        /*0706*/ 	.byte	0x04
	.zero		1


	//   ....[94]....
        /*0708*/ 	.word	0x00005050
        /*070c*/ 	.word	0x000000ff
        /*0710*/ 	.word	0x00000078
        /*0714*/ 	.short	0x010b
        /*0716*/ 	.byte	0x04
	.zero		1


	//   ....[95]....
        /*0718*/ 	.word	0x00005060
        /*071c*/ 	.word	0x000000ff
        /*0720*/ 	.word	0x00000000
        /*0724*/ 	.short	0x0101
        /*0726*/ 	.byte	0x07
	.zero		1


	//   ....[96]....
        /*0728*/ 	.word	0x00005070
        /*072c*/ 	.word	0x000000ff
        /*0730*/ 	.word	0x000000a0
        /*0734*/ 	.short	0x010a
        /*0736*/ 	.byte	0x04
	.zero		1


	//   ....[97]....
        /*0738*/ 	.word	0x000052a0
        /*073c*/ 	.word	0x000000ff
        /*0740*/ 	.word	0x00000080
        /*0744*/ 	.short	0x010b
        /*0746*/ 	.byte	0x04
	.zero		1


	//   ....[98]....
        /*0748*/ 	.word	0x00005310
        /*074c*/ 	.word	0x000000ff
        /*0750*/ 	.word	0x00000000
        /*0754*/ 	.short	0x0101
        /*0756*/ 	.byte	0x07
	.zero		1


	//   ....[99]....
        /*0758*/ 	.word	0x00005350
        /*075c*/ 	.word	0x000000ff
        /*0760*/ 	.word	0x000000a8
        /*0764*/ 	.short	0x010a
        /*0766*/ 	.byte	0x04
	.zero		1


	//   ....[100]....
        /*0768*/ 	.word	0x00005580
        /*076c*/ 	.word	0x000000ff
        /*0770*/ 	.word	0x00000088
        /*0774*/ 	.short	0x010b
        /*0776*/ 	.byte	0x04
	.zero		1


	//   ....[101]....
        /*0778*/ 	.word	0x000055a0
        /*077c*/ 	.word	0x000000ff
        /*0780*/ 	.word	0x00000000
        /*0784*/ 	.short	0x0101
        /*0786*/ 	.byte	0x05
	.zero		1


	//   ....[102]....
        /*0788*/ 	.word	0x000055d0
        /*078c*/ 	.word	0x000000ff
        /*0790*/ 	.word	0x00000090
        /*0794*/ 	.short	0x010a
        /*0796*/ 	.byte	0x04
	.zero		1


	//   ....[103]....
        /*0798*/ 	.word	0x000055f0
        /*079c*/ 	.word	0x000000ff
        /*07a0*/ 	.word	0x00000098
        /*07a4*/ 	.short	0x010a
        /*07a6*/ 	.byte	0x04
	.zero		1


	//   ....[104]....
        /*07a8*/ 	.word	0x00005610
        /*07ac*/ 	.word	0x000000ff
        /*07b0*/ 	.word	0x000000a0
        /*07b4*/ 	.short	0x010a
        /*07b6*/ 	.byte	0x04
	.zero		1


	//   ....[105]....
        /*07b8*/ 	.word	0x00005650
        /*07bc*/ 	.word	0x00000000
        /*07c0*/ 	.word	0x000000a8
        /*07c4*/ 	.short	0x010a
        /*07c6*/ 	.byte	0xff
	.zero		1


	//   ....[106]....
        /*07c8*/ 	.word	0x000059b0
        /*07cc*/ 	.word	0x00000000
        /*07d0*/ 	.word	0x000000c0
        /*07d4*/ 	.short	0x010a
        /*07d6*/ 	.byte	0xff
	.zero		1


	//   ....[107]....
        /*07d8*/ 	.word	0x00005ac0
        /*07dc*/ 	.word	0x00000000
        /*07e0*/ 	.word	0x00000000
        /*07e4*/ 	.short	0x0101
        /*07e6*/ 	.byte	0xff
	.zero		1


	//   ....[108]....
        /*07e8*/ 	.word	0x000064c0
        /*07ec*/ 	.word	0x000000ff
        /*07f0*/ 	.word	0x00000070
        /*07f4*/ 	.short	0x010a
        /*07f6*/ 	.byte	0x2c
	.zero		1


	//   ....[109]....
        /*07f8*/ 	.word	0x000064e0
        /*07fc*/ 	.word	0x0000004e
        /*0800*/ 	.word	0x000000e0
        /*0804*/ 	.short	0x010a
        /*0806*/ 	.byte	0xff
	.zero		1


	//   ....[110]....
        /*0808*/ 	.word	0x000065f0
        /*080c*/ 	.word	0x000000ff
        /*0810*/ 	.word	0x00000070
        /*0814*/ 	.short	0x010a
        /*0816*/ 	.byte	0x2c
	.zero		1


	//   ....[111]....
        /*0818*/ 	.word	0x000066c0
        /*081c*/ 	.word	0x0000004e
        /*0820*/ 	.word	0x000000e0
        /*0824*/ 	.short	0x010a
        /*0826*/ 	.byte	0xff
	.zero		1


	//   ....[112]....
        /*0828*/ 	.word	0x00006e70
        /*082c*/ 	.word	0x00000000
        /*0830*/ 	.word	0x00000000
        /*0834*/ 	.short	0x0101
        /*0836*/ 	.byte	0xff
	.zero		1


	//   ....[113]....
        /*0838*/ 	.word	0x00006e80
        /*083c*/ 	.word	0x00000003
        /*0840*/ 	.word	0x00000070
        /*0844*/ 	.short	0x010a
        /*0846*/ 	.byte	0xff
	.zero		1


	//   ....[114]....
        /*0848*/ 	.word	0x00006f40
        /*084c*/ 	.word	0x00000003
        /*0850*/ 	.word	0x00000070
        /*0854*/ 	.short	0x010a
        /*0856*/ 	.byte	0xff
	.zero		1


	//   ....[115]....
        /*0858*/ 	.word	0x00007730
        /*085c*/ 	.word	0x00000056
        /*0860*/ 	.word	0x00000000
        /*0864*/ 	.short	0x0101
        /*0866*/ 	.byte	0xff
	.zero		1


	//   ....[116]....
        /*0868*/ 	.word	0x00007750
        /*086c*/ 	.word	0x00000057
        /*0870*/ 	.word	0x00000070
        /*0874*/ 	.short	0x010a
        /*0876*/ 	.byte	0xff
	.zero		1


	//   ....[117]....
        /*0878*/ 	.word	0x00007800
        /*087c*/ 	.word	0x00000057
        /*0880*/ 	.word	0x00000070
        /*0884*/ 	.short	0x010a
        /*0886*/ 	.byte	0xff
	.zero		1


	//   ....[118]....
        /*0888*/ 	.word	0x00007ff0
        /*088c*/ 	.word	0x00000056
        /*0890*/ 	.word	0x00000000
        /*0894*/ 	.short	0x0101
        /*0896*/ 	.byte	0xff
	.zero		1


	//   ....[119]....
        /*0898*/ 	.word	0x00008010
        /*089c*/ 	.word	0x0000005c
        /*08a0*/ 	.word	0x00000070
        /*08a4*/ 	.short	0x010a
        /*08a6*/ 	.byte	0xff
	.zero		1


	//   ....[120]....
        /*08a8*/ 	.word	0x000080c0
        /*08ac*/ 	.word	0x0000005c
        /*08b0*/ 	.word	0x00000070
        /*08b4*/ 	.short	0x010a
        /*08b6*/ 	.byte	0xff
	.zero		1


	//   ....[121]....
        /*08b8*/ 	.word	0x00008370
        /*08bc*/ 	.word	0x0000004e
        /*08c0*/ 	.word	0x00000000
        /*08c4*/ 	.short	0x0101
        /*08c6*/ 	.byte	0xff
	.zero		1


	//   ....[122]....
        /*08c8*/ 	.word	0x00008900
        /*08cc*/ 	.word	0x00000002
        /*08d0*/ 	.word	0x00000000
        /*08d4*/ 	.short	0x0101
        /*08d6*/ 	.byte	0xff
	.zero		1


	//   ....[123]....
        /*08d8*/ 	.word	0x00008b90
        /*08dc*/ 	.word	0x000000ff
        /*08e0*/ 	.word	0x00000000
        /*08e4*/ 	.short	0x0101
        /*08e6*/ 	.byte	0x04
	.zero		1


	//   ....[124]....
        /*08e8*/ 	.word	0x00008bb0
        /*08ec*/ 	.word	0x00000003
        /*08f0*/ 	.word	0x00000130
        /*08f4*/ 	.short	0x010a
        /*08f6*/ 	.byte	0xff
	.zero		1


	//   ....[125]....
        /*08f8*/ 	.word	0x00008c10
        /*08fc*/ 	.word	0x00000002
        /*0900*/ 	.word	0x00000038
        /*0904*/ 	.short	0x010a
        /*0906*/ 	.byte	0xff
	.zero		1


	//   ....[126]....
        /*0908*/ 	.word	0x00008c70
        /*090c*/ 	.word	0x00000002
        /*0910*/ 	.word	0x00000038
        /*0914*/ 	.short	0x010a
        /*0916*/ 	.byte	0xff
	.zero		1


	//   ....[127]....
        /*0918*/ 	.word	0x00008cc0
        /*091c*/ 	.word	0x00000002
        /*0920*/ 	.word	0x000000c0
        /*0924*/ 	.short	0x010a
        /*0926*/ 	.byte	0xff
	.zero		1


	//   ....[128]....
        /*0928*/ 	.word	0x00008d20
        /*092c*/ 	.word	0x00000000
        /*0930*/ 	.word	0x00000000
        /*0934*/ 	.short	0x010a
        /*0936*/ 	.byte	0xff
	.zero		1


	//   ....[129]....
        /*0938*/ 	.word	0x00008d80
        /*093c*/ 	.word	0x00000000
        /*0940*/ 	.word	0x00000000
        /*0944*/ 	.short	0x010a
        /*0946*/ 	.byte	0xff
	.zero		1


	//   ....[130]....
        /*0948*/ 	.word	0x00008de0
        /*094c*/ 	.word	0x00000000
        /*0950*/ 	.word	0x00000000
        /*0954*/ 	.short	0x010a
        /*0956*/ 	.byte	0xff
	.zero		1


	//   ....[131]....
        /*0958*/ 	.word	0x00008e40
        /*095c*/ 	.word	0x00000000
        /*0960*/ 	.word	0x00000000
        /*0964*/ 	.short	0x010a
        /*0966*/ 	.byte	0xff
	.zero		1


	//   ....[132]....
        /*0968*/ 	.word	0x00008ea0
        /*096c*/ 	.word	0x00000000
        /*0970*/ 	.word	0x00000000
        /*0974*/ 	.short	0x010a
        /*0976*/ 	.byte	0xff
	.zero		1


	//   ....[133]....
        /*0978*/ 	.word	0x00008f00
        /*097c*/ 	.word	0x00000000
        /*0980*/ 	.word	0x00000000
        /*0984*/ 	.short	0x010a
        /*0986*/ 	.byte	0xff
	.zero		1


	//   ....[134]....
        /*0988*/ 	.word	0x00008f50
        /*098c*/ 	.word	0x00000000
        /*0990*/ 	.word	0x00000120
        /*0994*/ 	.short	0x010a
        /*0996*/ 	.byte	0xff
	.zero		1


	//   ....[135]....
        /*0998*/ 	.word	0x00008fb0
        /*099c*/ 	.word	0x00000000
        /*09a0*/ 	.word	0x000000d0
        /*09a4*/ 	.short	0x010a
        /*09a6*/ 	.byte	0xff
	.zero		1


	//   ....[136]....
        /*09a8*/ 	.word	0x00009000
        /*09ac*/ 	.word	0x00000000
        /*09b0*/ 	.word	0x000000c0
        /*09b4*/ 	.short	0x010a
        /*09b6*/ 	.byte	0xff
	.zero		1


	//   ....[137]....
        /*09b8*/ 	.word	0x00009060
        /*09bc*/ 	.word	0x00000000
        /*09c0*/ 	.word	0x000000d0
        /*09c4*/ 	.short	0x010a
        /*09c6*/ 	.byte	0xff
	.zero		1


	//   ....[138]....
        /*09c8*/ 	.word	0x000090c0
        /*09cc*/ 	.word	0x00000004
        /*09d0*/ 	.word	0x00000008
        /*09d4*/ 	.short	0x010a
        /*09d6*/ 	.byte	0xff
	.zero		1


	//   ....[139]....
        /*09d8*/ 	.word	0x000091a0
        /*09dc*/ 	.word	0x00000002
        /*09e0*/ 	.word	0x00000008
        /*09e4*/ 	.short	0x010a
        /*09e6*/ 	.byte	0xff
	.zero		1


	//   ....[140]....
        /*09e8*/ 	.word	0x000091f0
        /*09ec*/ 	.word	0x00000000
        /*09f0*/ 	.word	0x000000c0
        /*09f4*/ 	.short	0x010a
        /*09f6*/ 	.byte	0xff
	.zero		1


	//   ....[141]....
        /*09f8*/ 	.word	0x00009250
        /*09fc*/ 	.word	0x00000000
        /*0a00*/ 	.word	0x00000100
        /*0a04*/ 	.short	0x010a
        /*0a06*/ 	.byte	0xff
	.zero		1


	//   ....[142]....
        /*0a08*/ 	.word	0x000092b0
        /*0a0c*/ 	.word	0x00000000
        /*0a10*/ 	.word	0x00000000
        /*0a14*/ 	.short	0x010a
        /*0a16*/ 	.byte	0xff
	.zero		1


	//   ....[143]....
        /*0a18*/ 	.word	0x00009310
        /*0a1c*/ 	.word	0x00000000
        /*0a20*/ 	.word	0x00000000
        /*0a24*/ 	.short	0x010a
        /*0a26*/ 	.byte	0xff
	.zero		1


	//   ....[144]....
        /*0a28*/ 	.word	0x00009370
        /*0a2c*/ 	.word	0x00000000
        /*0a30*/ 	.word	0x00000000
        /*0a34*/ 	.short	0x010a
        /*0a36*/ 	.byte	0xff
	.zero		1


	//   ....[145]....
        /*0a38*/ 	.word	0x000093d0
        /*0a3c*/ 	.word	0x00000000
        /*0a40*/ 	.word	0x00000000
        /*0a44*/ 	.short	0x010a
        /*0a46*/ 	.byte	0xff
	.zero		1


	//   ....[146]....
        /*0a48*/ 	.word	0x00009430
        /*0a4c*/ 	.word	0x00000000
        /*0a50*/ 	.word	0x00000140
        /*0a54*/ 	.short	0x010a
        /*0a56*/ 	.byte	0xff
	.zero		1


	//   ....[147]....
        /*0a58*/ 	.word	0x00009480
        /*0a5c*/ 	.word	0x00000000
        /*0a60*/ 	.word	0x000000c0
        /*0a64*/ 	.short	0x010a
        /*0a66*/ 	.byte	0xff
	.zero		1


	//   ....[148]....
        /*0a68*/ 	.word	0x000094e0
        /*0a6c*/ 	.word	0x00000000
        /*0a70*/ 	.word	0x000000b8
        /*0a74*/ 	.short	0x010a
        /*0a76*/ 	.byte	0xff
	.zero		1


	//   ....[149]....
        /*0a78*/ 	.word	0x00009540
        /*0a7c*/ 	.word	0x00000003
        /*0a80*/ 	.word	0x00000090
        /*0a84*/ 	.short	0x010a
        /*0a86*/ 	.byte	0xff
	.zero		1


	//   ....[150]....
        /*0a88*/ 	.word	0x000095a0
        /*0a8c*/ 	.word	0x00000003
        /*0a90*/ 	.word	0x00000098
        /*0a94*/ 	.short	0x010a
        /*0a96*/ 	.byte	0xff
	.zero		1


	//   ....[151]....
        /*0a98*/ 	.word	0x00009600
        /*0a9c*/ 	.word	0x00000003
        /*0aa0*/ 	.word	0x000000a0
        /*0aa4*/ 	.short	0x010a
        /*0aa6*/ 	.byte	0xff
	.zero		1


	//   ....[152]....
        /*0aa8*/ 	.word	0x00009660
        /*0aac*/ 	.word	0x00000003
        /*0ab0*/ 	.word	0x000000a8
        /*0ab4*/ 	.short	0x010a
        /*0ab6*/ 	.byte	0xff
	.zero		1


	//   ....[153]....
        /*0ab8*/ 	.word	0x000096c0
        /*0abc*/ 	.word	0x00000000
        /*0ac0*/ 	.word	0x00000090
        /*0ac4*/ 	.short	0x010a
        /*0ac6*/ 	.byte	0xff
	.zero		1


	//   ....[154]....
        /*0ac8*/ 	.word	0x00009720
        /*0acc*/ 	.word	0x00000000
        /*0ad0*/ 	.word	0x00000098
        /*0ad4*/ 	.short	0x010a
        /*0ad6*/ 	.byte	0xff
	.zero		1


	//   ....[155]....
        /*0ad8*/ 	.word	0x00009780
        /*0adc*/ 	.word	0x00000000
        /*0ae0*/ 	.word	0x000000a0
        /*0ae4*/ 	.short	0x010a
        /*0ae6*/ 	.byte	0xff
	.zero		1


	//   ....[156]....
        /*0ae8*/ 	.word	0x000097d0
        /*0aec*/ 	.word	0x00000000
        /*0af0*/ 	.word	0x000000c0
        /*0af4*/ 	.short	0x010a
        /*0af6*/ 	.byte	0xff
	.zero		1


	//   ....[157]....
        /*0af8*/ 	.word	0x00009830
        /*0afc*/ 	.word	0x00000000
        /*0b00*/ 	.word	0x00000070
        /*0b04*/ 	.short	0x010a
        /*0b06*/ 	.byte	0xff
	.zero		1


	//   ....[158]....
        /*0b08*/ 	.word	0x00009880
        /*0b0c*/ 	.word	0x0000004e
        /*0b10*/ 	.word	0x000000e0
        /*0b14*/ 	.short	0x010a
        /*0b16*/ 	.byte	0xff
	.zero		1


	//   ....[159]....
        /*0b18*/ 	.word	0x000098d0
        /*0b1c*/ 	.word	0x00000003
        /*0b20*/ 	.word	0x00000070
        /*0b24*/ 	.short	0x010a
        /*0b26*/ 	.byte	0xff
	.zero		1


	//   ....[160]....
        /*0b28*/ 	.word	0x00009920
        /*0b2c*/ 	.word	0x00000057
        /*0b30*/ 	.word	0x00000070
        /*0b34*/ 	.short	0x010a
        /*0b36*/ 	.byte	0xff
	.zero		1


	//   ....[161]....
        /*0b38*/ 	.word	0x00009970
        /*0b3c*/ 	.word	0x0000005c
        /*0b40*/ 	.word	0x00000070
        /*0b44*/ 	.short	0x010a
        /*0b46*/ 	.byte	0xff
	.zero		1


	//----- nvinfo : EIATTR_NUM_MBARRIERS
	.align		4
.L_47:
        /*0b48*/ 	.byte	0x03, 0x38
        /*0b4a*/ 	.short	0x0029


	//----- nvinfo : EIATTR_EXIT_INSTR_OFFSETS
	.align		4
        /*0b4c*/ 	.byte	0x04, 0x1c
        /*0b4e*/ 	.short	(.L_49 - .L_48)


	//   ....[0]....
.L_48:
        /*0b50*/ 	.word	0x00002bf0


	//   ....[1]....
        /*0b54*/ 	.word	0x000030f0


	//   ....[2]....
        /*0b58*/ 	.word	0x00003150


	//   ....[3]....
        /*0b5c*/ 	.word	0x000044c0


	//   ....[4]....
        /*0b60*/ 	.word	0x00005680


	//   ....[5]....
        /*0b64*/ 	.word	0x000056c0


	//   ....[6]....
        /*0b68*/ 	.word	0x00008a90


	//   ....[7]....
        /*0b6c*/ 	.word	0x00008b00


	//   ....[8]....
        /*0b70*/ 	.word	0x00008b30


	//   ....[9]....
        /*0b74*/ 	.word	0x00008ba0


	//----- nvinfo : EIATTR_MAX_THREADS
	.align		4
.L_49:
        /*0b78*/ 	.byte	0x04, 0x05
        /*0b7a*/ 	.short	(.L_51 - .L_50)
.L_50:
        /*0b7c*/ 	.word	0x00000100
        /*0b80*/ 	.word	0x00000001
        /*0b84*/ 	.word	0x00000001


	//----- nvinfo : EIATTR_CRS_STACK_SIZE
	.align		4
.L_51:
        /*0b88*/ 	.byte	0x04, 0x1e
        /*0b8a*/ 	.short	(.L_53 - .L_52)
.L_52:
        /*0b8c*/ 	.word	0x00000000


	//----- nvinfo : EIATTR_CBANK_PARAM_SIZE
	.align		4
.L_53:
        /*0b90*/ 	.byte	0x03, 0x19
        /*0b92*/ 	.short	0x0800


	//----- nvinfo : EIATTR_PARAM_CBANK
	.align		4
        /*0b94*/ 	.byte	0x04, 0x0a
        /*0b96*/ 	.short	(.L_55 - .L_54)
	.align		4
.L_54:
        /*0b98*/ 	.word	index@(.nv.constant0._ZN7cutlass13device_kernelINS_4gemm6kernel13GemmUniversalIN4cute5tupleIJiiiiEEENS1_10collective13CollectiveMmaINS1_35MainloopSm100TmaUmmaWarpSpecializedILi7ELi2ELi4ENS5_IJNS4_1CILi2EEENSA_ILi4EEENSA_ILi1EEEEEEEENS5_IJNSA_ILi128EEESG_NSA_ILi64EEEEEENS_6half_tENS5_IJSD_llEEESJ_NS5_IJlSD_lEEENS4_8TiledMMAINS4_8MMA_AtomIJNS4_26SM100_MMA_F16BF16_2x1SM_SSISJ_SJ_fLi128ELi128ELNS4_4UMMA5MajorE1ELSQ_0ELNSP_7ScaleInE0ELSR_0EEEEEENS4_6LayoutINS5_IJSD_SD_SD_EEENS5_IJNSA_ILi0EEESW_SW_EEEEENS5_IJNS4_10UnderscoreESZ_SZ_EEEEENS4_28SM100_TMA_2SM_LOAD_MULTICASTENS4_14ComposedLayoutINS4_7SwizzleILi3ELi4ELi3EEENS4_18smem_ptr_flag_bitsILi16EEENSU_INS5_IJSH_NSA_ILi8EEEEEENS5_IJSD_SH_EEEEEEEvNS4_8identityENS4_18SM100_TMA_2SM_LOADENS13_IS15_S17_NSU_INS5_IJS18_SH_EEENS5_IJSH_SD_EEEEEEEvS1D_EENS_8epilogue10collective18CollectiveEpilogueINS1K_23Sm100TmaWarpSpecializedILi4ELi2ELi16ELb1ELb0EEEJNS5_IJSH_SG_SH_EEENS5_IJNSU_ISH_SD_EENSU_INS5_IJNSA_ILi16EEESB_EEES1A_EEEEESJ_SL_SJ_SL_NS1K_6fusion15FusionCallbacksIS1O_NS1V_17LinearCombinationISJ_fSJ_fLNS_15FloatRoundStyleE2EEES1P_S1U_JEEENS4_5SM1004TMEM4LOAD26SM100_TMEM_LOAD_32dp32b16xENS4_13SM90_TMA_LOADENS13_INS14_ILi1ELi4ELi3EEES17_NSU_INS5_IJS18_S1R_EEENS5_IJS1R_SD_EEEEEEENS4_39AutoVectorizingCopyWithAssumedAlignmentILi128EEENS4_14SM90_TMA_STOREES2A_S2C_S2C_EEEvvEEEEvNT_6ParamsE)
        /*0b9c*/ 	.short	0x0380
        /*0b9e*/ 	.short	0x0800


	//----- nvinfo : EIATTR_SW_WAR
	.align		4
.L_55:
        /*0ba0*/ 	.byte	0x04, 0x36
        /*0ba2*/ 	.short	(.L_57 - .L_56)
.L_56:
        /*0ba4*/ 	.word	0x00000008
.L_57:


//--------------------- .nv.callgraph             --------------------------
	.section	.nv.callgraph,"",@"SHT_CUDA_CALLGRAPH"
	.align	4
	.sectionentsize	8
	.align		4
        /*0000*/ 	.word	0x00000000
	.align		4
        /*0004*/ 	.word	0xffffffff
	.align		4
        /*0008*/ 	.word	index@(_ZN7cutlass13device_kernelINS_4gemm6kernel13GemmUniversalIN4cute5tupleIJiiiiEEENS1_10collective13CollectiveMmaINS1_35MainloopSm100TmaUmmaWarpSpecializedILi7ELi2ELi4ENS5_IJNS4_1CILi2EEENSA_ILi4EEENSA_ILi1EEEEEEEENS5_IJNSA_ILi128EEESG_NSA_ILi64EEEEEENS_6half_tENS5_IJSD_llEEESJ_NS5_IJlSD_lEEENS4_8TiledMMAINS4_8MMA_AtomIJNS4_26SM100_MMA_F16BF16_2x1SM_SSISJ_SJ_fLi128ELi128ELNS4_4UMMA5MajorE1ELSQ_0ELNSP_7ScaleInE0ELSR_0EEEEEENS4_6LayoutINS5_IJSD_SD_SD_EEENS5_IJNSA_ILi0EEESW_SW_EEEEENS5_IJNS4_10UnderscoreESZ_SZ_EEEEENS4_28SM100_TMA_2SM_LOAD_MULTICASTENS4_14ComposedLayoutINS4_7SwizzleILi3ELi4ELi3EEENS4_18smem_ptr_flag_bitsILi16EEENSU_INS5_IJSH_NSA_ILi8EEEEEENS5_IJSD_SH_EEEEEEEvNS4_8identityENS4_18SM100_TMA_2SM_LOADENS13_IS15_S17_NSU_INS5_IJS18_SH_EEENS5_IJSH_SD_EEEEEEEvS1D_EENS_8epilogue10collective18CollectiveEpilogueINS1K_23Sm100TmaWarpSpecializedILi4ELi2ELi16ELb1ELb0EEEJNS5_IJSH_SG_SH_EEENS5_IJNSU_ISH_SD_EENSU_INS5_IJNSA_ILi16EEESB_EEES1A_EEEEESJ_SL_SJ_SL_NS1K_6fusion15FusionCallbacksIS1O_NS1V_17LinearCombinationISJ_fSJ_fLNS_15FloatRoundStyleE2EEES1P_S1U_JEEENS4_5SM1004TMEM4LOAD26SM100_TMEM_LOAD_32dp32b16xENS4_13SM90_TMA_LOADENS13_INS14_ILi1ELi4ELi3EEES17_NSU_INS5_IJS18_S1R_EEENS5_IJS1R_SD_EEEEEEENS4_39AutoVectorizingCopyWithAssumedAlignmentILi128EEENS4_14SM90_TMA_STOREES2A_S2C_S2C_EEEvvEEEEvNT_6ParamsE)
	.align		4
        /*000c*/ 	.word	index@(__assertfail)
	.align		4
        /*0010*/ 	.word	0x00000000
	.align		4
        /*0014*/ 	.word	0xfffffffe
	.align		4
        /*0018*/ 	.word	0x00000000
	.align		4
        /*001c*/ 	.word	0xfffffffd
	.align		4
        /*0020*/ 	.word	0x00000000
	.align		4
        /*0024*/ 	.word	0xfffffffc


//--------------------- .nv.constant4             --------------------------
	.section	.nv.constant4,"a",@progbits
	.align	8
	.align		8
.nv.constant4:
        /*0000*/ 	.dword	__assertfail
	.align		8
        /*0008*/ 	.dword	__unnamed_1
	.align		8
        /*0010*/ 	.dword	__unnamed_2
	.align		8
        /*0018*/ 	.dword	_ZN40_INTERNAL_bc2f7eb2_4_k_cu_59ad4a02_393324cuda3std3__45__cpo5beginE
	.align		8
        /*0020*/ 	.dword	_ZN40_INTERNAL_bc2f7eb2_4_k_cu_59ad4a02_393324cuda3std3__45__cpo3endE
	.align		8
        /*0028*/ 	.dword	_ZN40_INTERNAL_bc2f7eb2_4_k_cu_59ad4a02_393324cuda3std3__45__cpo6cbeginE
	.align		8
        /*0030*/ 	.dword	_ZN40_INTERNAL_bc2f7eb2_4_k_cu_59ad4a02_393324cuda3std3__45__cpo4cendE
	.align		8
        /*0038*/ 	.dword	_ZN40_INTERNAL_bc2f7eb2_4_k_cu_59ad4a02_393324cuda3std3__442_GLOBAL__N__bc2f7eb2_4_k_cu_59ad4a02_393326ignoreE
	.align		8
        /*0040*/ 	.dword	_ZN40_INTERNAL_bc2f7eb2_4_k_cu_59ad4a02_393324cuda3std3__419piecewise_constructE
	.align		8
        /*0048*/ 	.dword	_ZN40_INTERNAL_bc2f7eb2_4_k_cu_59ad4a02_393324cuda3std3__48in_placeE
	.align		8
        /*0050*/ 	.dword	_ZN40_INTERNAL_bc2f7eb2_4_k_cu_59ad4a02_393324cuda3std6ranges3__45__cpo4swapE
	.align		8
        /*0058*/ 	.dword	_ZN40_INTERNAL_bc2f7eb2_4_k_cu_59ad4a02_393324cuda3std6ranges3__45__cpo9iter_moveE
	.align		8
        /*0060*/ 	.dword	_ZN40_INTERNAL_bc2f7eb2_4_k_cu_59ad4a02_393324cute7productE
	.align		8
        /*0068*/ 	.dword	_ZN40_INTERNAL_bc2f7eb2_4_k_cu_59ad4a02_393324cute1_E
	.align		8
        /*0070*/ 	.dword	$str$25
	.align		8
        /*0078*/ 	.dword	$str$26
	.align		8
        /*0080*/ 	.dword	$str$27
	.align		8
        /*0088*/ 	.dword	$str$28


//--------------------- .text._ZN7cutlass13device_kernelINS_4gemm6kernel13GemmUniversalIN4cute5tupleIJiiiiEEENS1_10collective13CollectiveMmaINS1_35MainloopSm100TmaUmmaWarpSpecializedILi7ELi2ELi4ENS5_IJNS4_1CILi2EEENSA_ILi4EEENSA_ILi1EEEEEEEENS5_IJNSA_ILi128EEESG_NSA_ILi64EEEEEENS_6half_tENS5_IJSD_llEEESJ_NS5_IJlSD_lEEENS4_8TiledMMAINS4_8MMA_AtomIJNS4_26SM100_MMA_F16BF16_2x1SM_SSISJ_SJ_fLi128ELi128ELNS4_4UMMA5MajorE1ELSQ_0ELNSP_7ScaleInE0ELSR_0EEEEEENS4_6LayoutINS5_IJSD_SD_SD_EEENS5_IJNSA_ILi0EEESW_SW_EEEEENS5_IJNS4_10UnderscoreESZ_SZ_EEEEENS4_28SM100_TMA_2SM_LOAD_MULTICASTENS4_14ComposedLayoutINS4_7SwizzleILi3ELi4ELi3EEENS4_18smem_ptr_flag_bitsILi16EEENSU_INS5_IJSH_NSA_ILi8EEEEEENS5_IJSD_SH_EEEEEEEvNS4_8identityENS4_18SM100_TMA_2SM_LOADENS13_IS15_S17_NSU_INS5_IJS18_SH_EEENS5_IJSH_SD_EEEEEEEvS1D_EENS_8epilogue10collective18CollectiveEpilogueINS1K_23Sm100TmaWarpSpecializedILi4ELi2ELi16ELb1ELb0EEEJNS5_IJSH_SG_SH_EEENS5_IJNSU_ISH_SD_EENSU_INS5_IJNSA_ILi16EEESB_EEES1A_EEEEESJ_SL_SJ_SL_NS1K_6fusion15FusionCallbacksIS1O_NS1V_17LinearCombinationISJ_fSJ_fLNS_15FloatRoundStyleE2EEES1P_S1U_JEEENS4_5SM1004TMEM4LOAD26SM100_TMEM_LOAD_32dp32b16xENS4_13SM90_TMA_LOADENS13_INS14_ILi1ELi4ELi3EEES17_NSU_INS5_IJS18_S1R_EEENS5_IJS1R_SD_EEEEEEENS4_39AutoVectorizingCopyWithAssumedAlignmentILi128EEENS4_14SM90_TMA_STOREES2A_S2C_S2C_EEEvvEEEEvNT_6ParamsE --------------------------
	.section	.text._ZN7cutlass13device_kernelINS_4gemm6kernel13GemmUniversalIN4cute5tupleIJiiiiEEENS1_10collective13CollectiveMmaINS1_35MainloopSm100TmaUmmaWarpSpecializedILi7ELi2ELi4ENS5_IJNS4_1CILi2EEENSA_ILi4EEENSA_ILi1EEEEEEEENS5_IJNSA_ILi128EEESG_NSA_ILi64EEEEEENS_6half_tENS5_IJSD_llEEESJ_NS5_IJlSD_lEEENS4_8TiledMMAINS4_8MMA_AtomIJNS4_26SM100_MMA_F16BF16_2x1SM_SSISJ_SJ_fLi128ELi128ELNS4_4UMMA5MajorE1ELSQ_0ELNSP_7ScaleInE0ELSR_0EEEEEENS4_6LayoutINS5_IJSD_SD_SD_EEENS5_IJNSA_ILi0EEESW_SW_EEEEENS5_IJNS4_10UnderscoreESZ_SZ_EEEEENS4_28SM100_TMA_2SM_LOAD_MULTICASTENS4_14ComposedLayoutINS4_7SwizzleILi3ELi4ELi3EEENS4_18smem_ptr_flag_bitsILi16EEENSU_INS5_IJSH_NSA_ILi8EEEEEENS5_IJSD_SH_EEEEEEEvNS4_8identityENS4_18SM100_TMA_2SM_LOADENS13_IS15_S17_NSU_INS5_IJS18_SH_EEENS5_IJSH_SD_EEEEEEEvS1D_EENS_8epilogue10collective18CollectiveEpilogueINS1K_23Sm100TmaWarpSpecializedILi4ELi2ELi16ELb1ELb0EEEJNS5_IJSH_SG_SH_EEENS5_IJNSU_ISH_SD_EENSU_INS5_IJNSA_ILi16EEESB_EEES1A_EEEEESJ_SL_SJ_SL_NS1K_6fusion15FusionCallbacksIS1O_NS1V_17LinearCombinationISJ_fSJ_fLNS_15FloatRoundStyleE2EEES1P_S1U_JEEENS4_5SM1004TMEM4LOAD26SM100_TMEM_LOAD_32dp32b16xENS4_13SM90_TMA_LOADENS13_INS14_ILi1ELi4ELi3EEES17_NSU_INS5_IJS18_S1R_EEENS5_IJS1R_SD_EEEEEEENS4_39AutoVectorizingCopyWithAssumedAlignmentILi128EEENS4_14SM90_TMA_STOREES2A_S2C_S2C_EEEvvEEEEvNT_6ParamsE,"ax",@progbits
	.align	128
.text._ZN7cutlass13device_kernelINS_4gemm6kernel13GemmUniversalIN4cute5tupleIJiiiiEEENS1_10collective13CollectiveMmaINS1_35MainloopSm100TmaUmmaWarpSpecializedILi7ELi2ELi4ENS5_IJNS4_1CILi2EEENSA_ILi4EEENSA_ILi1EEEEEEEENS5_IJNSA_ILi128EEESG_NSA_ILi64EEEEEENS_6half_tENS5_IJSD_llEEESJ_NS5_IJlSD_lEEENS4_8TiledMMAINS4_8MMA_AtomIJNS4_26SM100_MMA_F16BF16_2x1SM_SSISJ_SJ_fLi128ELi128ELNS4_4UMMA5MajorE1ELSQ_0ELNSP_7ScaleInE0ELSR_0EEEEEENS4_6LayoutINS5_IJSD_SD_SD_EEENS5_IJNSA_ILi0EEESW_SW_EEEEENS5_IJNS4_10UnderscoreESZ_SZ_EEEEENS4_28SM100_TMA_2SM_LOAD_MULTICASTENS4_14ComposedLayoutINS4_7SwizzleILi3ELi4ELi3EEENS4_18smem_ptr_flag_bitsILi16EEENSU_INS5_IJSH_NSA_ILi8EEEEEENS5_IJSD_SH_EEEEEEEvNS4_8identityENS4_18SM100_TMA_2SM_LOADENS13_IS15_S17_NSU_INS5_IJS18_SH_EEENS5_IJSH_SD_EEEEEEEvS1D_EENS_8epilogue10collective18CollectiveEpilogueINS1K_23Sm100TmaWarpSpecializedILi4ELi2ELi16ELb1ELb0EEEJNS5_IJSH_SG_SH_EEENS5_IJNSU_ISH_SD_EENSU_INS5_IJNSA_ILi16EEESB_EEES1A_EEEEESJ_SL_SJ_SL_NS1K_6fusion15FusionCallbacksIS1O_NS1V_17LinearCombinationISJ_fSJ_fLNS_15FloatRoundStyleE2EEES1P_S1U_JEEENS4_5SM1004TMEM4LOAD26SM100_TMEM_LOAD_32dp32b16xENS4_13SM90_TMA_LOADENS13_INS14_ILi1ELi4ELi3EEES17_NSU_INS5_IJS18_S1R_EEENS5_IJS1R_SD_EEEEEEENS4_39AutoVectorizingCopyWithAssumedAlignmentILi128EEENS4_14SM90_TMA_STOREES2A_S2C_S2C_EEEvvEEEEvNT_6ParamsE:
        .type           _ZN7cutlass13device_kernelINS_4gemm6kernel13GemmUniversalIN4cute5tupleIJiiiiEEENS1_10collective13CollectiveMmaINS1_35MainloopSm100TmaUmmaWarpSpecializedILi7ELi2ELi4ENS5_IJNS4_1CILi2EEENSA_ILi4EEENSA_ILi1EEEEEEEENS5_IJNSA_ILi128EEESG_NSA_ILi64EEEEEENS_6half_tENS5_IJSD_llEEESJ_NS5_IJlSD_lEEENS4_8TiledMMAINS4_8MMA_AtomIJNS4_26SM100_MMA_F16BF16_2x1SM_SSISJ_SJ_fLi128ELi128ELNS4_4UMMA5MajorE1ELSQ_0ELNSP_7ScaleInE0ELSR_0EEEEEENS4_6LayoutINS5_IJSD_SD_SD_EEENS5_IJNSA_ILi0EEESW_SW_EEEEENS5_IJNS4_10UnderscoreESZ_SZ_EEEEENS4_28SM100_TMA_2SM_LOAD_MULTICASTENS4_14ComposedLayoutINS4_7SwizzleILi3ELi4ELi3EEENS4_18smem_ptr_flag_bitsILi16EEENSU_INS5_IJSH_NSA_ILi8EEEEEENS5_IJSD_SH_EEEEEEEvNS4_8identityENS4_18SM100_TMA_2SM_LOADENS13_IS15_S17_NSU_INS5_IJS18_SH_EEENS5_IJSH_SD_EEEEEEEvS1D_EENS_8epilogue10collective18CollectiveEpilogueINS1K_23Sm100TmaWarpSpecializedILi4ELi2ELi16ELb1ELb0EEEJNS5_IJSH_SG_SH_EEENS5_IJNSU_ISH_SD_EENSU_INS5_IJNSA_ILi16EEESB_EEES1A_EEEEESJ_SL_SJ_SL_NS1K_6fusion15FusionCallbacksIS1O_NS1V_17LinearCombinationISJ_fSJ_fLNS_15FloatRoundStyleE2EEES1P_S1U_JEEENS4_5SM1004TMEM4LOAD26SM100_TMEM_LOAD_32dp32b16xENS4_13SM90_TMA_LOADENS13_INS14_ILi1ELi4ELi3EEES17_NSU_INS5_IJS18_S1R_EEENS5_IJS1R_SD_EEEEEEENS4_39AutoVectorizingCopyWithAssumedAlignmentILi128EEENS4_14SM90_TMA_STOREES2A_S2C_S2C_EEEvvEEEEvNT_6ParamsE,@function
        .size           _ZN7cutlass13device_kernelINS_4gemm6kernel13GemmUniversalIN4cute5tupleIJiiiiEEENS1_10collective13CollectiveMmaINS1_35MainloopSm100TmaUmmaWarpSpecializedILi7ELi2ELi4ENS5_IJNS4_1CILi2EEENSA_ILi4EEENSA_ILi1EEEEEEEENS5_IJNSA_ILi128EEESG_NSA_ILi64EEEEEENS_6half_tENS5_IJSD_llEEESJ_NS5_IJlSD_lEEENS4_8TiledMMAINS4_8MMA_AtomIJNS4_26SM100_MMA_F16BF16_2x1SM_SSISJ_SJ_fLi128ELi128ELNS4_4UMMA5MajorE1ELSQ_0ELNSP_7ScaleInE0ELSR_0EEEEEENS4_6LayoutINS5_IJSD_SD_SD_EEENS5_IJNSA_ILi0EEESW_SW_EEEEENS5_IJNS4_10UnderscoreESZ_SZ_EEEEENS4_28SM100_TMA_2SM_LOAD_MULTICASTENS4_14ComposedLayoutINS4_7SwizzleILi3ELi4ELi3EEENS4_18smem_ptr_flag_bitsILi16EEENSU_INS5_IJSH_NSA_ILi8EEEEEENS5_IJSD_SH_EEEEEEEvNS4_8identityENS4_18SM100_TMA_2SM_LOADENS13_IS15_S17_NSU_INS5_IJS18_SH_EEENS5_IJSH_SD_EEEEEEEvS1D_EENS_8epilogue10collective18CollectiveEpilogueINS1K_23Sm100TmaWarpSpecializedILi4ELi2ELi16ELb1ELb0EEEJNS5_IJSH_SG_SH_EEENS5_IJNSU_ISH_SD_EENSU_INS5_IJNSA_ILi16EEESB_EEES1A_EEEEESJ_SL_SJ_SL_NS1K_6fusion15FusionCallbacksIS1O_NS1V_17LinearCombinationISJ_fSJ_fLNS_15FloatRoundStyleE2EEES1P_S1U_JEEENS4_5SM1004TMEM4LOAD26SM100_TMEM_LOAD_32dp32b16xENS4_13SM90_TMA_LOADENS13_INS14_ILi1ELi4ELi3EEES17_NSU_INS5_IJS18_S1R_EEENS5_IJS1R_SD_EEEEEEENS4_39AutoVectorizingCopyWithAssumedAlignmentILi128EEENS4_14SM90_TMA_STOREES2A_S2C_S2C_EEEvvEEEEvNT_6ParamsE,(.L_x_206 - _ZN7cutlass13device_kernelINS_4gemm6kernel13GemmUniversalIN4cute5tupleIJiiiiEEENS1_10collective13CollectiveMmaINS1_35MainloopSm100TmaUmmaWarpSpecializedILi7ELi2ELi4ENS5_IJNS4_1CILi2EEENSA_ILi4EEENSA_ILi1EEEEEEEENS5_IJNSA_ILi128EEESG_NSA_ILi64EEEEEENS_6half_tENS5_IJSD_llEEESJ_NS5_IJlSD_lEEENS4_8TiledMMAINS4_8MMA_AtomIJNS4_26SM100_MMA_F16BF16_2x1SM_SSISJ_SJ_fLi128ELi128ELNS4_4UMMA5MajorE1ELSQ_0ELNSP_7ScaleInE0ELSR_0EEEEEENS4_6LayoutINS5_IJSD_SD_SD_EEENS5_IJNSA_ILi0EEESW_SW_EEEEENS5_IJNS4_10UnderscoreESZ_SZ_EEEEENS4_28SM100_TMA_2SM_LOAD_MULTICASTENS4_14ComposedLayoutINS4_7SwizzleILi3ELi4ELi3EEENS4_18smem_ptr_flag_bitsILi16EEENSU_INS5_IJSH_NSA_ILi8EEEEEENS5_IJSD_SH_EEEEEEEvNS4_8identityENS4_18SM100_TMA_2SM_LOADENS13_IS15_S17_NSU_INS5_IJS18_SH_EEENS5_IJSH_SD_EEEEEEEvS1D_EENS_8epilogue10collective18CollectiveEpilogueINS1K_23Sm100TmaWarpSpecializedILi4ELi2ELi16ELb1ELb0EEEJNS5_IJSH_SG_SH_EEENS5_IJNSU_ISH_SD_EENSU_INS5_IJNSA_ILi16EEESB_EEES1A_EEEEESJ_SL_SJ_SL_NS1K_6fusion15FusionCallbacksIS1O_NS1V_17LinearCombinationISJ_fSJ_fLNS_15FloatRoundStyleE2EEES1P_S1U_JEEENS4_5SM1004TMEM4LOAD26SM100_TMEM_LOAD_32dp32b16xENS4_13SM90_TMA_LOADENS13_INS14_ILi1ELi4ELi3EEES17_NSU_INS5_IJS18_S1R_EEENS5_IJS1R_SD_EEEEEEENS4_39AutoVectorizingCopyWithAssumedAlignmentILi128EEENS4_14SM90_TMA_STOREES2A_S2C_S2C_EEEvvEEEEvNT_6ParamsE)
        .other          _ZN7cutlass13device_kernelINS_4gemm6kernel13GemmUniversalIN4cute5tupleIJiiiiEEENS1_10collective13CollectiveMmaINS1_35MainloopSm100TmaUmmaWarpSpecializedILi7ELi2ELi4ENS5_IJNS4_1CILi2EEENSA_ILi4EEENSA_ILi1EEEEEEEENS5_IJNSA_ILi128EEESG_NSA_ILi64EEEEEENS_6half_tENS5_IJSD_llEEESJ_NS5_IJlSD_lEEENS4_8TiledMMAINS4_8MMA_AtomIJNS4_26SM100_MMA_F16BF16_2x1SM_SSISJ_SJ_fLi128ELi128ELNS4_4UMMA5MajorE1ELSQ_0ELNSP_7ScaleInE0ELSR_0EEEEEENS4_6LayoutINS5_IJSD_SD_SD_EEENS5_IJNSA_ILi0EEESW_SW_EEEEENS5_IJNS4_10UnderscoreESZ_SZ_EEEEENS4_28SM100_TMA_2SM_LOAD_MULTICASTENS4_14ComposedLayoutINS4_7SwizzleILi3ELi4ELi3EEENS4_18smem_ptr_flag_bitsILi16EEENSU_INS5_IJSH_NSA_ILi8EEEEEENS5_IJSD_SH_EEEEEEEvNS4_8identityENS4_18SM100_TMA_2SM_LOADENS13_IS15_S17_NSU_INS5_IJS18_SH_EEENS5_IJSH_SD_EEEEEEEvS1D_EENS_8epilogue10collective18CollectiveEpilogueINS1K_23Sm100TmaWarpSpecializedILi4ELi2ELi16ELb1ELb0EEEJNS5_IJSH_SG_SH_EEENS5_IJNSU_ISH_SD_EENSU_INS5_IJNSA_ILi16EEESB_EEES1A_EEEEESJ_SL_SJ_SL_NS1K_6fusion15FusionCallbacksIS1O_NS1V_17LinearCombinationISJ_fSJ_fLNS_15FloatRoundStyleE2EEES1P_S1U_JEEENS4_5SM1004TMEM4LOAD26SM100_TMEM_LOAD_32dp32b16xENS4_13SM90_TMA_LOADENS13_INS14_ILi1ELi4ELi3EEES17_NSU_INS5_IJS18_S1R_EEENS5_IJS1R_SD_EEEEEEENS4_39AutoVectorizingCopyWithAssumedAlignmentILi128EEENS4_14SM90_TMA_STOREES2A_S2C_S2C_EEEvvEEEEvNT_6ParamsE,@"STO_CUDA_ENTRY STV_DEFAULT"
_ZN7cutlass13device_kernelINS_4gemm6kernel13GemmUniversalIN4cute5tupleIJiiiiEEENS1_10collective13CollectiveMmaINS1_35MainloopSm100TmaUmmaWarpSpecializedILi7ELi2ELi4ENS5_IJNS4_1CILi2EEENSA_ILi4EEENSA_ILi1EEEEEEEENS5_IJNSA_ILi128EEESG_NSA_ILi64EEEEEENS_6half_tENS5_IJSD_llEEESJ_NS5_IJlSD_lEEENS4_8TiledMMAINS4_8MMA_AtomIJNS4_26SM100_MMA_F16BF16_2x1SM_SSISJ_SJ_fLi128ELi128ELNS4_4UMMA5MajorE1ELSQ_0ELNSP_7ScaleInE0ELSR_0EEEEEENS4_6LayoutINS5_IJSD_SD_SD_EEENS5_IJNSA_ILi0EEESW_SW_EEEEENS5_IJNS4_10UnderscoreESZ_SZ_EEEEENS4_28SM100_TMA_2SM_LOAD_MULTICASTENS4_14ComposedLayoutINS4_7SwizzleILi3ELi4ELi3EEENS4_18smem_ptr_flag_bitsILi16EEENSU_INS5_IJSH_NSA_ILi8EEEEEENS5_IJSD_SH_EEEEEEEvNS4_8identityENS4_18SM100_TMA_2SM_LOADENS13_IS15_S17_NSU_INS5_IJS18_SH_EEENS5_IJSH_SD_EEEEEEEvS1D_EENS_8epilogue10collective18CollectiveEpilogueINS1K_23Sm100TmaWarpSpecializedILi4ELi2ELi16ELb1ELb0EEEJNS5_IJSH_SG_SH_EEENS5_IJNSU_ISH_SD_EENSU_INS5_IJNSA_ILi16EEESB_EEES1A_EEEEESJ_SL_SJ_SL_NS1K_6fusion15FusionCallbacksIS1O_NS1V_17LinearCombinationISJ_fSJ_fLNS_15FloatRoundStyleE2EEES1P_S1U_JEEENS4_5SM1004TMEM4LOAD26SM100_TMEM_LOAD_32dp32b16xENS4_13SM90_TMA_LOADENS13_INS14_ILi1ELi4ELi3EEES17_NSU_INS5_IJS18_S1R_EEENS5_IJS1R_SD_EEEEEEENS4_39AutoVectorizingCopyWithAssumedAlignmentILi128EEENS4_14SM90_TMA_STOREES2A_S2C_S2C_EEEvvEEEEvNT_6ParamsE:
[----:B------:R-:W1:Y:S01]  /*0000*/  LDC R1, c[0x0][0x37c] ;  /* 0x0000df00ff017b82 */ /* 0x000e620000000800 */
[----:B------:R-:W2:Y:S01]  /*0010*/  S2R R76, SR_TID.X ;  /* 0x00000000004c7919 */ /* 0x000ea20000002100 */
[----:B------:R-:W3:Y:S06]  /*0020*/  LDCU.64 UR6, c[0x0][0x890] ;  /* 0x00011200ff0677ac */ /* 0x000eec0008000a00 */
[----:B------:R-:W4:Y:S01]  /*0030*/  S2UR UR37, SR_CgaCtaId ;  /* 0x00000000002579c3 */ /* 0x000f220000008800 */
[----:B------:R-:W-:Y:S01]  /*0040*/  PRMT R63, RZ, 0x7610, R63 ;  /* 0x00007610ff3f7816 */ /* 0x000fe2000000003f */
[----:B------:R-:W1:Y:S01]  /*0050*/  LDCU.64 UR46, c[0x0][0x358] ;  /* 0x00006b00ff2e77ac */ /* 0x000e620008000a00 */
[----:B------:R-:W-:-:S02]  /*0060*/  ELECT P0, URZ, PT ;  /* 0x0000000000ff782f */ /* 0x000fc40003800000 */
[----:B---3--:R-:W-:-:S04]  /*0070*/  ISETP.NE.U32.AND P1, PT, RZ, UR6, PT ;  /* 0x00000006ff007c0c */ /* 0x008fc8000bf25070 */
[----:B------:R-:W-:Y:S01]  /*0080*/  ISETP.NE.AND.EX P2, PT, RZ, UR7, PT, P1 ;  /* 0x00000007ff007c0c */ /* 0x000fe2000bf45310 */
[----:B----4-:R-:W-:Y:S02]  /*0090*/  ULOP3.LUT UR9, UR37, 0x1, URZ, 0xc0, !UPT ;  /* 0x0000000125097892 */ /* 0x010fe4000f8ec0ff */
[----:B------:R-:W-:Y:S01]  /*00a0*/  ULOP3.LUT UR8, UR37, 0x1, URZ, 0x3c, !UPT ;  /* 0x0000000125087892 */ /* 0x000fe2000f8e3cff */
[----:B--2---:R-:W-:-:S05]  /*00b0*/  SHF.R.U32.HI R70, RZ, 0x5, R76 ;  /* 0x00000005ff467819 */ /* 0x004fca000001164c */
[----:B------:R-:W2:Y:S02]  /*00c0*/  SHFL.IDX PT, R0, R70, RZ, 0x1f ;  /* 0x00001fff46007589 */ /* 0x000ea400000e0000 */
[----:B--2---:R-:W-:Y:S02]  /*00d0*/  R2UR UR10, R0 ;  /* 0x00000000000a72ca */ /* 0x004fe400000e0000 */
[----:B-1----:R-:W-:Y:S05]  /*00e0*/  @P2 BRA `(.L_x_0) ;  /* 0x00000000002c2947 */ /* 0x002fea0003800000 */
[----:B------:R-:W1:Y:S02]  /*00f0*/  LDCU.64 UR4, c[0x0][0x888] ;  /* 0x00011100ff0477ac */ /* 0x000e640008000a00 */
[----:B-1----:R-:W-:-:S04]  /*0100*/  UISETP.NE.U32.AND UP0, UPT, UR4, URZ, UPT ;  /* 0x000000ff0400728c */ /* 0x002fc8000bf05070 */
[----:B------:R-:W-:-:S09]  /*0110*/  UISETP.NE.AND.EX UP0, UPT, UR5, URZ, UPT, UP0 ;  /* 0x000000ff0500728c */ /* 0x000fd2000bf05300 */
[----:B------:R-:W-:Y:S05]  /*0120*/  BRA.U !UP0, `(.L_x_1) ;  /* 0x0000000108107547 */ /* 0x000fea000b800000 */
[----:B------:R-:W1:Y:S02]  /*0130*/  LDC.64 R2, c[0x0][0x888] ;  /* 0x00022200ff027b82 */ /* 0x000e640000000a00 */
[----:B-1----:R1:W5:Y:S01]  /*0140*/  LDG.E R35, desc[UR46][R2.64] ;  /* 0x0000002e02237981 */ /* 0x002362000c1e1900 */
[----:B------:R-:W-:Y:S01]  /*0150*/  HFMA2 R63, -RZ, RZ, 0, 5.9604644775390625e-08 ;  /* 0x00000001ff3f7431 */ /* 0x000fe200000001ff */
[----:B------:R-:W-:Y:S05]  /*0160*/  BRA `(.L_x_0) ;  /* 0x00000000000c7947 */ /* 0x000fea0003800000 */
.L_x_1:
[----:B------:R-:W1:Y:S01]  /*0170*/  LDCU UR4, c[0x0][0x880] ;  /* 0x00011000ff0477ac */ /* 0x000e620008000800 */
[----:B------:R-:W-:Y:S01]  /*0180*/  HFMA2 R63, -RZ, RZ, 0, 5.9604644775390625e-08 ;  /* 0x00000001ff3f7431 */ /* 0x000fe200000001ff */
[----:B-1----:R-:W-:-:S07]  /*0190*/  MOV R35, UR4 ;  /* 0x0000000400237c02 */ /* 0x002fce0008000f00 */
.L_x_0:
[----:B------:R-:W2:Y:S02]  /*01a0*/  LDCU.64 UR4, c[0x0][0x8b0] ;  /* 0x00011600ff0477ac */ /* 0x000ea40008000a00 */
[----:B--2---:R-:W-:-:S04]  /*01b0*/  UISETP.NE.U32.AND UP0, UPT, UR4, URZ, UPT ;  /* 0x000000ff0400728c */ /* 0x004fc8000bf05070 */
[----:B------:R-:W-:-:S09]  /*01c0*/  UISETP.NE.AND.EX UP0, UPT, UR5, URZ, UPT, UP0 ;  /* 0x000000ff0500728c */ /* 0x000fd2000bf05300 */
[----:B------:R-:W-:Y:S05]  /*01d0*/  BRA.U UP0, `(.L_x_2) ;  /* 0x0000000100247547 */ /* 0x000fea000b800000 */
[----:B------:R-:W2:Y:S02]  /*01e0*/  LDCU.64 UR4, c[0x0][0x8a8] ;  /* 0x00011500ff0477ac */ /* 0x000ea40008000a00 */
[----:B--2---:R-:W-:-:S04]  /*01f0*/  UISETP.NE.U32.AND UP0, UPT, UR4, URZ, UPT ;  /* 0x000000ff0400728c */ /* 0x004fc8000bf05070 */
[----:B------:R-:W-:-:S09]  /*0200*/  UISETP.NE.AND.EX UP0, UPT, UR5, URZ, UPT, UP0 ;  /* 0x000000ff0500728c */ /* 0x000fd2000bf05300 */
[----:B------:R-:W-:Y:S05]  /*0210*/  BRA.U !UP0, `(.L_x_3) ;  /* 0x00000001080c7547 */ /* 0x000fea000b800000 */
[----:B------:R-:W2:Y:S02]  /*0220*/  LDC.64 R32, c[0x0][0x8a8] ;  /* 0x00022a00ff207b82 */ /* 0x000ea40000000a00 */
[----:B--2---:R2:W5:Y:S01]  /*0230*/  LDG.E R32, desc[UR46][R32.64] ;  /* 0x0000002e20207981 */ /* 0x004562000c1e1900 */
[----:B------:R-:W-:Y:S05]  /*0240*/  BRA `(.L_x_2) ;  /* 0x0000000000087947 */ /* 0x000fea0003800000 */
.L_x_3:
[----:B------:R-:W2:Y:S02]  /*0250*/  LDCU UR4, c[0x0][0x8a0] ;  /* 0x00011400ff0477ac */ /* 0x000ea40008000800 */
[----:B--2---:R-:W-:Y:S02]  /*0260*/  MOV R32, UR4 ;  /* 0x0000000400207c02 */ /* 0x004fe40008000f00 */
.L_x_2:
[----:B------:R-:W-:Y:S01]  /*0270*/  IMAD.U32 R0, RZ, RZ, UR10 ;  /* 0x0000000aff007e24 */ /* 0x000fe2000f8e00ff */
[----:B------:R-:W-:Y:S04]  /*0280*/  BSSY.RECONVERGENT B0, `(.L_x_4) ;  /* 0x000000c000007945 */ /* 0x000fe80003800200 */
[C---:B------:R-:W-:Y:S02]  /*0290*/  ISETP.NE.OR P3, PT, R0.reuse, 0x1, !P0 ;  /* 0x000000010000780c */ /* 0x040fe40004765670 */
[----:B------:R-:W-:-:S11]  /*02a0*/  ISETP.NE.OR P2, PT, R0, 0x3, !P0 ;  /* 0x000000030000780c */ /* 0x000fd60004745670 */
[----:B------:R-:W-:Y:S05]  /*02b0*/  @P3 BRA `(.L_x_5) ;  /* 0x0000000000203947 */ /* 0x000fea0003800000 */
[----:B------:R-:W3:Y:S02]  /*02c0*/  LDCU.64 UR4, c[0x0][0x348] ;  /* 0x00006900ff0477ac */ /* 0x000ee40008000a00 */
[----:B---3--:R-:W-:Y:S02]  /*02d0*/  UIADD3 UR12, UP1, UPT, UR4, 0x80, URZ ;  /* 0x00000080040c7890 */ /* 0x008fe4000ff3e0ff */
[----:B------:R-:W-:Y:S02]  /*02e0*/  UIADD3 UR4, UP0, UPT, UR4, 0x180, URZ ;  /* 0x0000018004047890 */ /* 0x000fe4000ff1e0ff */
[----:B------:R-:W-:Y:S02]  /*02f0*/  UIADD3.X UR13, UPT, UPT, URZ, UR5, URZ, UP1, !UPT ;  /* 0x00000005ff0d7290 */ /* 0x000fe40008ffe4ff */
[----:B------:R-:W-:-:S07]  /*0300*/  UIADD3.X UR5, UPT, UPT, URZ, UR5, URZ, UP0, !UPT ;  /* 0x00000005ff057290 */ /* 0x000fce00087fe4ff */
[----:B------:R3:W-:Y:S02]  /*0310*/  UTMACCTL.PF [UR12] ;  /* 0x000000000c0079b9 */ /* 0x0007e40008040000 */
[----:B------:R3:W-:Y:S02]  /*0320*/  UTMACCTL.PF [UR4] ;  /* 0x00000000040079b9 */ /* 0x0007e40008040000 */
[----:B---3--:R-:W-:Y:S01]  /*0330*/  NOP ;  /* 0x0000000000007918 */ /* 0x008fe20000000000 */
.L_x_5:
[----:B------:R-:W-:Y:S05]  /*0340*/  BSYNC.RECONVERGENT B0 ;  /* 0x0000000000007941 */ /* 0x000fea0003800200 */
.L_x_4:
[----:B------:R-:W-:Y:S04]  /*0350*/  BSSY.RECONVERGENT B0, `(.L_x_6) ;  /* 0x000000a000007945 */ /* 0x000fe80003800200 */
        /* <DEDUP_REMOVED lines=9> */
.L_x_7:
[----:B------:R-:W-:Y:S05]  /*03f0*/  BSYNC.RECONVERGENT B0 ;  /* 0x0000000000007941 */ /* 0x000fea0003800200 */
.L_x_6:
[----:B------:R-:W3:Y:S01]  /*0400*/  LDCU.64 UR4, c[0x0][0x888] ;  /* 0x00011100ff0477ac */ /* 0x000ee20008000a00 */
[----:B------:R-:W-:Y:S01]  /*0410*/  ISETP.NE.AND.EX P1, PT, RZ, UR7, PT, P1 ;  /* 0x00000007ff007c0c */ /* 0x000fe2000bf25310 */
[----:B------:R-:W-:Y:S01]  /*0420*/  UPLOP3.LUT UP4, UPT, UPT, UPT, UPT, 0x80, 0x8 ;  /* 0x000000000008789c */ /* 0x000fe20003f8f070 */
[----:B---3--:R-:W-:-:S04]  /*0430*/  ISETP.NE.U32.AND P2, PT, RZ, UR4, PT ;  /* 0x00000004ff007c0c */ /* 0x008fc8000bf45070 */
[----:B------:R-:W-:-:S13]  /*0440*/  ISETP.NE.AND.EX P2, PT, RZ, UR5, PT, P2 ;  /* 0x00000005ff007c0c */ /* 0x000fda000bf45320 */
[----:B------:R-:W-:Y:S05]  /*0450*/  @P2 BRA P1, `(.L_x_8) ;  /* 0x0000000000282947 */ /* 0x000fea0000800000 */
[----:B------:R-:W-:Y:S01]  /*0460*/  UISETP.NE.U32.AND UP1, UPT, UR6, URZ, UPT ;  /* 0x000000ff0600728c */ /* 0x000fe2000bf25070 */
[----:B-----5:R-:W-:Y:S01]  /*0470*/  FSETP.NEU.AND P1, PT, R35, RZ, PT ;  /* 0x000000ff2300720b */ /* 0x020fe20003f2d000 */
[----:B------:R-:W-:Y:S02]  /*0480*/  UISETP.NE.U32.AND UP0, UPT, UR4, URZ, UPT ;  /* 0x000000ff0400728c */ /* 0x000fe4000bf05070 */
[----:B------:R-:W-:Y:S02]  /*0490*/  UISETP.NE.AND.EX UP1, UPT, UR7, URZ, UPT, UP1 ;  /* 0x000000ff0700728c */ /* 0x000fe4000bf25310 */
[----:B------:R-:W-:-:S04]  /*04a0*/  UISETP.NE.AND.EX UP0, UPT, UR5, URZ, UPT, UP0 ;  /* 0x000000ff0500728c */ /* 0x000fc8000bf05300 */
[----:B------:R-:W-:-:S04]  /*04b0*/  USEL UR4, URZ, 0xffffffff, UP0 ;  /* 0xffffffffff047887 */ /* 0x000fc80008000000 */
[----:B------:R-:W-:Y:S01]  /*04c0*/  VOTEU.ANY UP0, P1 ;  /* 0x0000000000ff7886 */ /* 0x000fe20000800100 */
[----:B------:R-:W-:-:S04]  /*04d0*/  @!UP1 USEL UR4, URZ, 0xffffffff, UP0 ;  /* 0xffffffffff049887 */ /* 0x000fc80008000000 */
[----:B------:R-:W-:-:S04]  /*04e0*/  ULOP3.LUT UR4, UR4, 0x1, URZ, 0xc0, !UPT ;  /* 0x0000000104047892 */ /* 0x000fc8000f8ec0ff */
[----:B------:R-:W-:-:S11]  /*04f0*/  UISETP.NE.U32.AND UP4, UPT, UR4, 0x1, UPT ;  /* 0x000000010400788c */ /* 0x000fd6000bf85070 */
.L_x_8:
[----:B------:R-:W3:Y:S01]  /*0500*/  SHFL.IDX PT, R0, R70, RZ, 0x1f ;  /* 0x00001fff46007589 */ /* 0x000ee200000e0000 */
[----:B------:R-:W-:-:S04]  /*0510*/  UISETP.NE.AND UP0, UPT, UR10, 0x2, UPT ;  /* 0x000000020a00788c */ /* 0x000fc8000bf05270 */
[----:B------:R-:W-:Y:S02]  /*0520*/  UISETP.EQ.AND UP1, UPT, UR9, URZ, !UP0 ;  /* 0x000000ff0900728c */ /* 0x000fe4000c722270 */
[----:B------:R-:W-:-:S04]  /*0530*/  USEL UR6, URZ, 0x1, UP0 ;  /* 0x00000001ff067887 */ /* 0x000fc80008000000 */
[----:B------:R-:W-:Y:S02]  /*0540*/  PLOP3.LUT P5, PT, P0, PT, UP1, 0x80, 0x8 ;  /* 0x000000000008781c */ /* 0x000fe400007af018 */
[----:B---3--:R-:W-:-:S13]  /*0550*/  ISETP.NE.AND P1, PT, R0, RZ, PT ;  /* 0x000000ff0000720c */ /* 0x008fda0003f25270 */
[----:B------:R-:W-:Y:S05]  /*0560*/  @P1 BRA `(.L_x_9) ;  /* 0x00000000006c1947 */ /* 0x000fea0003800000 */
[----:B------:R-:W-:Y:S01]  /*0570*/  UMOV UR7, 0x400 ;  /* 0x0000040000077882 */ /* 0x000fe20000000000 */
[----:B------:R-:W-:Y:S01]  /*0580*/  UMOV UR5, 0x1 ;  /* 0x0000000100057882 */ /* 0x000fe20000000000 */
[----:B------:R-:W-:Y:S01]  /*0590*/  UMOV UR4, 0x4 ;  /* 0x0000000400047882 */ /* 0x000fe20000000000 */
[----:B------:R-:W-:Y:S02]  /*05a0*/  ULEA UR7, UR37, UR7, 0x18 ;  /* 0x0000000725077291 */ /* 0x000fe4000f8ec0ff */
[----:B------:R-:W-:-:S04]  /*05b0*/  UIADD3 UR12, UPT, UPT, -UR5, 0x100000, URZ ;  /* 0x00100000050c7890 */ /* 0x000fc8000fffe1ff */
[----:B------:R-:W-:Y:S02]  /*05c0*/  USHF.L.U32 UR13, UR12, 0xb, URZ ;  /* 0x0000000b0c0d7899 */ /* 0x000fe400080006ff */
[----:B------:R-:W-:Y:S02]  /*05d0*/  USHF.L.U32 UR12, UR12, 0x1, URZ ;  /* 0x000000010c0c7899 */ /* 0x000fe400080006ff */
[----:B------:R-:W-:-:S04]  /*05e0*/  UIADD3 UR4, UPT, UPT, -UR4, 0x100000, URZ ;  /* 0x0010000004047890 */ /* 0x000fc8000fffe1ff */
[----:B------:R-:W-:Y:S02]  /*05f0*/  USHF.L.U32 UR5, UR4, 0xb, URZ ;  /* 0x0000000b04057899 */ /* 0x000fe400080006ff */
[----:B------:R-:W-:Y:S01]  /*0600*/  USHF.L.U32 UR4, UR4, 0x1, URZ ;  /* 0x0000000104047899 */ /* 0x000fe200080006ff */
[----:B------:R-:W-:Y:S01]  /*0610*/  ELECT P1, URZ, PT ;  /* 0x0000000000ff782f */ /* 0x000fe20003820000 */
[----:B------:R-:W3:Y:S02]  /*0620*/  FENCE.VIEW.ASYNC.S ;  /* 0x00000000000073c6 */ /* 0x000ee40000000000 */
[----:B---3--:R3:W4:Y:S08]  /*0630*/  SYNCS.EXCH.64 URZ, [UR7], UR12 ;  /* 0x0000000c07ff75b2 */ /* 0x0087300008000100 */
[----:B------:R3:W1:Y:S01]  /*0640*/  SYNCS.EXCH.64 URZ, [UR7+0x38], UR4 ;  /* 0x0000380407ff75b2 */ /* 0x0006620008000100 */
        /* <DEDUP_REMOVED lines=12> */
[----:B------:R-:W-:Y:S01]  /*0710*/  NOP ;  /* 0x0000000000007918 */ /* 0x000fe20000000000 */
.L_x_9:
[----:B------:R-:W2:Y:S01]  /*0720*/  SHFL.IDX PT, R0, R70, RZ, 0x1f ;  /* 0x00001fff46007589 */ /* 0x000ea200000e0000 */
[----:B------:R-:W-:Y:S01]  /*0730*/  NOP ;  /* 0x0000000000007918 */ /* 0x000fe20000000000 */
[----:B--2---:R-:W-:-:S13]  /*0740*/  ISETP.NE.AND P1, PT, R0, 0x1, PT ;  /* 0x000000010000780c */ /* 0x004fda0003f25270 */
[----:B------:R-:W-:Y:S05]  /*0750*/  @P1 BRA `(.L_x_10) ;  /* 0x0000000000541947 */ /* 0x000fea0003800000 */
[----:B---3--:R-:W-:Y:S01]  /*0760*/  UMOV UR7, 0x400 ;  /* 0x0000040000077882 */ /* 0x008fe20000000000 */
        /* <DEDUP_REMOVED lines=10> */
[----:B------:R-:W2:Y:S02]  /*0810*/  FENCE.VIEW.ASYNC.S ;  /* 0x00000000000073c6 */ /* 0x000ea40000000000 */
[----:B--2---:R2:W3:Y:S08]  /*0820*/  SYNCS.EXCH.64 URZ, [UR7+0x70], UR12 ;  /* 0x0000700c07ff75b2 */ /* 0x0044f00008000100 */
        /* <DEDUP_REMOVED lines=8> */
.L_x_10:
[----:B------:R-:W4:Y:S01]  /*08b0*/  SHFL.IDX PT, R0, R70, RZ, 0x1f ;  /* 0x00001fff46007589 */ /* 0x000f2200000e0000 */
[----:B------:R-:W-:Y:S01]  /*08c0*/  NOP ;  /* 0x0000000000007918 */ /* 0x000fe20000000000 */
[----:B----4-:R-:W-:-:S13]  /*08d0*/  ISETP.NE.AND P1, PT, R0, 0x3, PT ;  /* 0x000000030000780c */ /* 0x010fda0003f25270 */
[----:B------:R-:W-:Y:S05]  /*08e0*/  @P1 BRA `(.L_x_11) ;  /* 0x00000000002c1947 */ /* 0x000fea0003800000 */
[----:B--23--:R-:W-:Y:S01]  /*08f0*/  UMOV UR5, 0x400 ;  /* 0x0000040000057882 */ /* 0x00cfe20000000000 */
[----:B------:R-:W-:Y:S01]  /*0900*/  UMOV UR4, 0x20 ;  /* 0x0000002000047882 */ /* 0x000fe20000000000 */
[----:B------:R-:W-:Y:S02]  /*0910*/  ULEA UR5, UR37, UR5, 0x18 ;  /* 0x0000000525057291 */ /* 0x000fe4000f8ec0ff */
[----:B------:R-:W-:-:S04]  /*0920*/  UIADD3 UR12, UPT, UPT, -UR4, 0x100000, URZ ;  /* 0x00100000040c7890 */ /* 0x000fc8000fffe1ff */
[----:B------:R-:W-:Y:S02]  /*0930*/  USHF.L.U32 UR13, UR12, 0xb, URZ ;  /* 0x0000000b0c0d7899 */ /* 0x000fe400080006ff */
[----:B------:R-:W-:Y:S01]  /*0940*/  USHF.L.U32 UR12, UR12, 0x1, URZ ;  /* 0x000000010c0c7899 */ /* 0x000fe200080006ff */
[----:B------:R-:W-:Y:S01]  /*0950*/  ELECT P1, URZ, PT ;  /* 0x0000000000ff782f */ /* 0x000fe20003820000 */
[----:B------:R-:W2:Y:S10]  /*0960*/  FENCE.VIEW.ASYNC.S ;  /* 0x00000000000073c6 */ /* 0x000eb40000000000 */
[----:B--2---:R4:W2:Y:S01]  /*0970*/  SYNCS.EXCH.64 URZ, [UR5+0xb0], UR12 ;  /* 0x0000b00c05ff75b2 */ /* 0x0048a20008000100 */
[----:B------:R4:W3:Y:S02]  /*0980*/  SYNCS.EXCH.64 URZ, [UR5+0xb8], UR12 ;  /* 0x0000b80c05ff75b2 */ /* 0x0008e40008000100 */
[----:B----4-:R-:W-:Y:S01]  /*0990*/  NOP ;  /* 0x0000000000007918 */ /* 0x010fe20000000000 */
.L_x_11:
[----:B------:R-:W4:Y:S01]  /*09a0*/  SHFL.IDX PT, R0, R70, RZ, 0x1f ;  /* 0x00001fff46007589 */ /* 0x000f2200000e0000 */
[----:B------:R-:W-:Y:S01]  /*09b0*/  NOP ;  /* 0x0000000000007918 */ /* 0x000fe20000000000 */
[----:B----4-:R-:W-:-:S13]  /*09c0*/  ISETP.NE.AND P1, PT, R0, 0x4, PT ;  /* 0x000000040000780c */ /* 0x010fda0003f25270 */
[----:B------:R-:W-:Y:S05]  /*09d0*/  @P1 BRA `(.L_x_12) ;  /* 0x0000000000481947 */ /* 0x000fea0003800000 */
[----:B--23--:R-:W-:Y:S01]  /*09e0*/  UMOV UR7, 0x720 ;  /* 0x0000072000077882 */ /* 0x00cfe20000000000 */
[----:B------:R-:W-:Y:S01]  /*09f0*/  UMOV UR5, 0x400 ;  /* 0x0000040000057882 */ /* 0x000fe20000000000 */
[----:B------:R-:W-:Y:S01]  /*0a00*/  USEL UR7, UR7, 0x620, UP4 ;  /* 0x0000062007077887 */ /* 0x000fe2000a000000 */
        /* <DEDUP_REMOVED lines=10> */
[----:B--2---:R4:W2:Y:S08]  /*0ab0*/  SYNCS.EXCH.64 URZ, [UR5+0xc0], UR12 ;  /* 0x0000c00c05ff75b2 */ /* 0x0048b00008000100 */
[----:B------:R4:W3:Y:S01]  /*0ac0*/  SYNCS.EXCH.64 URZ, [UR5+0xd0], UR14 ;  /* 0x0000d00e05ff75b2 */ /* 0x0008e20008000100 */
[----:B------:R4:W1:Y:S01]  /*0ad0*/  SYNCS.EXCH.64 URZ, [UR5+0xc8], UR12 ;  /* 0x0000c80c05ff75b2 */ /* 0x0008620008000100 */
[----:B------:R4:W1:Y:S02]  /*0ae0*/  SYNCS.EXCH.64 URZ, [UR5+0xd8], UR14 ;  /* 0x0000d80e05ff75b2 */ /* 0x0008640008000100 */
[----:B----4-:R-:W-:Y:S01]  /*0af0*/  NOP ;  /* 0x0000000000007918 */ /* 0x010fe20000000000 */
.L_x_12:
[----:B------:R-:W4:Y:S01]  /*0b00*/  SHFL.IDX PT, R0, R70, RZ, 0x1f ;  /* 0x00001fff46007589 */ /* 0x000f2200000e0000 */
[----:B------:R-:W-:Y:S01]  /*0b10*/  NOP ;  /* 0x0000000000007918 */ /* 0x000fe20000000000 */
[----:B----4-:R-:W-:-:S13]  /*0b20*/  ISETP.NE.AND P1, PT, R0, 0x5, PT ;  /* 0x000000050000780c */ /* 0x010fda0003f25270 */
[----:B------:R-:W-:Y:S05]  /*0b30*/  @P1 BRA `(.L_x_13) ;  /* 0x0000000000541947 */ /* 0x000fea0003800000 */
[----:B--23--:R-:W-:Y:S01]  /*0b40*/  UMOV UR7, 0x400 ;  /* 0x0000040000077882 */ /* 0x00cfe20000000000 */
        /* <DEDUP_REMOVED lines=14> */
[----:B------:R4:W1:Y:S01]  /*0c30*/  SYNCS.EXCH.64 URZ, [UR7+0x108], UR4 ;  /* 0x0001080407ff75b2 */ /* 0x0008620008000100 */
[----:B------:R4:W1:Y:S01]  /*0c40*/  SYNCS.EXCH.64 URZ, [UR7+0xf0], UR12 ;  /* 0x0000f00c07ff75b2 */ /* 0x0008620008000100 */
[----:B------:R4:W1:Y:S01]  /*0c50*/  SYNCS.EXCH.64 URZ, [UR7+0x110], UR4 ;  /* 0x0001100407ff75b2 */ /* 0x0008620008000100 */
[----:B------:R4:W1:Y:S01]  /*0c60*/  SYNCS.EXCH.64 URZ, [UR7+0xf8], UR12 ;  /* 0x0000f80c07ff75b2 */ /* 0x0008620008000100 */
[----:B------:R4:W1:Y:S02]  /*0c70*/  SYNCS.EXCH.64 URZ, [UR7+0x118], UR4 ;  /* 0x0001180407ff75b2 */ /* 0x0008640008000100 */
[----:B----4-:R-:W-:Y:S01]  /*0c80*/  NOP ;  /* 0x0000000000007918 */ /* 0x010fe20000000000 */
.L_x_13:
[----:B------:R-:W4:Y:S01]  /*0c90*/  SHFL.IDX PT, R0, R70, RZ, 0x1f ;  /* 0x00001fff46007589 */ /* 0x000f2200000e0000 */
[----:B------:R-:W-:Y:S01]  /*0ca0*/  ISETP.NE.OR P0, PT, RZ, UR10, !P0 ;  /* 0x0000000aff007c0c */ /* 0x000fe2000c705670 */
        /* <DEDUP_REMOVED lines=12> */
[----:B------:R4:W3:Y:S01]  /*0d70*/  SYNCS.EXCH.64 URZ, [UR5+0x130], UR12 ;  /* 0x0001300c05ff75b2 */ /* 0x0008e20008000100 */
[----:B------:R4:W1:Y:S01]  /*0d80*/  SYNCS.EXCH.64 URZ, [UR5+0x128], UR12 ;  /* 0x0001280c05ff75b2 */ /* 0x0008620008000100 */
[----:B------:R4:W1:Y:S02]  /*0d90*/  SYNCS.EXCH.64 URZ, [UR5+0x138], UR12 ;  /* 0x0001380c05ff75b2 */ /* 0x0008640008000100 */
[----:B----4-:R-:W-:Y:S01]  /*0da0*/  NOP ;  /* 0x0000000000007918 */ /* 0x010fe20000000000 */
.L_x_14:
[----:B------:R-:W-:Y:S01]  /*0db0*/  VOTEU.ALL UP0, P0 ;  /* 0x0000000000ff7886 */ /* 0x000fe20000000000 */
[----:B--23--:R-:W-:Y:S01]  /*0dc0*/  UMOV UR12, 0x20 ;  /* 0x00000020000c7882 */ /* 0x00cfe20000000000 */
[----:B------:R-:W2:Y:S01]  /*0dd0*/  LDCU UR5, c[0x0][0x36c] ;  /* 0x00006d80ff0577ac */ /* 0x000ea20008000800 */
[----:B------:R-:W-:Y:S01]  /*0de0*/  NOP ;  /* 0x0000000000007918 */ /* 0x000fe20000000000 */
[----:B------:R-:W-:Y:S01]  /*0df0*/  LOP3.LUT R10, R76, 0x1f, RZ, 0xc0, !PT ;  /* 0x0000001f4c0a7812 */ /* 0x000fe200078ec0ff */
[----:B------:R-:W-:Y:S01]  /*0e00*/  @!UP0 UMOV UR4, 0x400 ;  /* 0x0000040000048882 */ /* 0x000fe20000000000 */
[----:B------:R-:W-:-:S04]  /*0e10*/  @!UP0 UIADD3 UR12, UPT, UPT, -UR12, 0x100000, URZ ;  /* 0x001000000c0c8890 */ /* 0x000fc8000fffe1ff */
[----:B------:R-:W-:Y:S02]  /*0e20*/  @!UP0 USHF.L.U32 UR13, UR12, 0xb, URZ ;  /* 0x0000000b0c0d8899 */ /* 0x000fe400080006ff */
[----:B------:R-:W-:Y:S02]  /*0e30*/  @!UP0 USHF.L.U32 UR12, UR12, 0x1, URZ ;  /* 0x000000010c0c8899 */ /* 0x000fe400080006ff */
[----:B------:R-:W-:Y:S01]  /*0e40*/  @!UP0 ULEA UR4, UR37, UR4, 0x18 ;  /* 0x0000000425048291 */ /* 0x000fe2000f8ec0ff */
[----:B------:R-:W-:Y:S01]  /*0e50*/  VOTEU.ALL UP0, P0 ;  /* 0x0000000000ff7886 */ /* 0x000fe20000000000 */
[----:B------:R-:W-:Y:S02]  /*0e60*/  UISETP.NE.AND UP3, UPT, UR10, URZ, UPT ;  /* 0x000000ff0a00728c */ /* 0x000fe4000bf65270 */
[----:B--2---:R-:W-:Y:S01]  /*0e70*/  UISETP.EQ.U32.AND UP1, UPT, UR5, 0x1, UPT ;  /* 0x000000010500788c */ /* 0x004fe2000bf22070 */
[----:B------:R-:W2:Y:S07]  /*0e80*/  FENCE.VIEW.ASYNC.S ;  /* 0x00000000000073c6 */ /* 0x000eae0000000000 */
[----:B--2---:R2:W3:Y:S01]  /*0e90*/  @!UP0 SYNCS.EXCH.64 URZ, [UR4+0x140], UR12 ;  /* 0x0001400c04ff85b2 */ /* 0x0044e20008000100 */
[----:B------:R-:W-:Y:S05]  /*0ea0*/  BRA.U !UP1, `(.L_x_15) ;  /* 0x0000000109087547 */ /* 0x000fea000b800000 */
[----:B-1-3--:R-:W-:Y:S01]  /*0eb0*/  UCGABAR_ARV ;  /* 0x00000000000079c7 */ /* 0x00afe20008000000 */
[----:B------:R-:W-:Y:S05]  /*0ec0*/  BRA `(.L_x_16) ;  /* 0x0000000000047947 */ /* 0x000fea0003800000 */
.L_x_15:
[----:B-1-3--:R-:W-:Y:S01]  /*0ed0*/  NOP ;  /* 0x0000000000007918 */ /* 0x00afe20000000000 */
.L_x_16:
[----:B------:R-:W1:Y:S01]  /*0ee0*/  S2R R11, SR_CTAID.X ;  /* 0x00000000000b7919 */ /* 0x000e620000002500 */
[----:B------:R-:W-:-:S05]  /*0ef0*/  CS2R.32 R64, SR_CgaSize ;  /* 0x0000000000407805 */ /* 0x000fca0000008a00 */
[----:B------:R-:W-:-:S05]  /*0f00*/  IMAD R64, R64, -0xa0, RZ ;  /* 0xffffff6040407824 */ /* 0x000fca00078e02ff */
[----:B------:R-:W-:-:S14]  /*0f10*/  R2UR UR5, R64 ;  /* 0x00000000400572ca */ /* 0x000fdc00000e0000 */
[----:B------:R-:W3:Y:S01]  /*0f20*/  LDCU UR5, c[0x0][UR5+0x2b0] ;  /* 0x00005600050577ac */ /* 0x000ee20008000800 */
[----:B------:R-:W-:-:S05]  /*0f30*/  CS2R.32 R0, SR_CgaSize ;  /* 0x0000000000007805 */ /* 0x000fca0000008a00 */
[----:B------:R-:W-:-:S06]  /*0f40*/  IMAD R0, R0, -0xa0, RZ ;  /* 0xffffff6000007824 */ /* 0x000fcc00078e02ff */
[----:B------:R-:W4:Y:S01]  /*0f50*/  LDC R0, c[0x0][R0+0x2a0] ;  /* 0x0000a80000007b82 */ /* 0x000f220000000800 */
[----:B------:R-:W-:Y:S01]  /*0f60*/  PRMT R8, RZ, 0x7610, R8 ;  /* 0x00007610ff087816 */ /* 0x000fe20000000008 */
[----:B------:R-:W3:Y:S01]  /*0f70*/  S2R R20, SR_CTAID.Y ;  /* 0x0000000000147919 */ /* 0x000ee20000002600 */
[----:B------:R-:W-:-:S05]  /*0f80*/  CS2R.32 R64, SR_CgaSize ;  /* 0x0000000000407805 */ /* 0x000fca0000008a00 */
[----:B------:R-:W-:-:S05]  /*0f90*/  IMAD R64, R64, -0xa0, RZ ;  /* 0xffffff6040407824 */ /* 0x000fca00078e02ff */
[----:B--2---:R-:W-:-:S14]  /*0fa0*/  R2UR UR4, R64 ;  /* 0x00000000400472ca */ /* 0x004fdc00000e0000 */
[----:B------:R-:W2:Y:S01]  /*0fb0*/  LDCU UR4, c[0x0][UR4+0x2b4] ;  /* 0x00005680040477ac */ /* 0x000ea20008000800 */
[----:B------:R-:W1:Y:S01]  /*0fc0*/  LDCU UR11, c[0x0][0xb30] ;  /* 0x00016600ff0b77ac */ /* 0x000e620008000800 */
[----:B------:R-:W3:Y:S01]  /*0fd0*/  LDC R9, c[0x0][0xb24] ;  /* 0x0002c900ff097b82 */ /* 0x000ee20000000800 */
[----:B------:R-:W-:Y:S02]  /*0fe0*/  UISETP.GT.U32.AND UP0, UPT, UR9, 0xffff, UPT ;  /* 0x0000ffff0900788c */ /* 0x000fe4000bf04070 */
[----:B------:R-:W-:Y:S02]  /*0ff0*/  USHF.L.U32 UR7, UR37, 0x9, URZ ;  /* 0x0000000925077899 */ /* 0x000fe400080006ff */
[----:B------:R-:W-:Y:S01]  /*1000*/  USEL UR12, UR9, 0xffff, !UP0 ;  /* 0x0000ffff090c7887 */ /* 0x000fe2000c000000 */
[----:B------:R-:W-:-:S05]  /*1010*/  CS2R.32 R62, SR_CgaSize ;  /* 0x00000000003e7805 */ /* 0x000fca0000008a00 */
[----:B------:R-:W-:-:S06]  /*1020*/  IMAD R62, R62, -0xa0, RZ ;  /* 0xffffff603e3e7824 */ /* 0x000fcc00078e02ff */
[----:B------:R-:W4:Y:S01]  /*1030*/  LDC R62, c[0x0][R62+0x2a4] ;  /* 0x0000a9003e3e7b82 */ /* 0x000f220000000800 */
[----:B------:R-:W-:Y:S02]  /*1040*/  ULOP3.LUT UR7, UR7, 0xc00, URZ, 0xc0, !UPT ;  /* 0x00000c0007077892 */ /* 0x000fe4000f8ec0ff */
[----:B------:R-:W-:Y:S02]  /*1050*/  ULOP3.LUT UR12, UR12, 0xffff, URZ, 0xc0, !UPT ;  /* 0x0000ffff0c0c7892 */ /* 0x000fe4000f8ec0ff */
[----:B------:R-:W-:-:S03]  /*1060*/  UISETP.NE.AND UP2, UPT, UR10, 0x2, UPT ;  /* 0x000000020a00788c */ /* 0x000fc6000bf45270 */
[----:B------:R-:W4:Y:S01]  /*1070*/  LDC R26, c[0x0][0xb24] ;  /* 0x0002c900ff1a7b82 */ /* 0x000f220000000800 */
[----:B-1----:R-:W-:Y:S01]  /*1080*/  UISETP.NE.AND UP0, UPT, UR11, 0x1, UPT ;  /* 0x000000010b00788c */ /* 0x002fe2000bf05270 */
[----:B------:R-:W-:Y:S01]  /*1090*/  I2FP.F32.U32 R64, R11 ;  /* 0x0000000b00407245 */ /* 0x000fe20000201000 */
[----:B------:R-:W-:-:S05]  /*10a0*/  IMAD.MOV.U32 R21, RZ, RZ, R11 ;  /* 0x000000ffff157224 */ /* 0x000fca00078e000b */
[----:B------:R-:W1:Y:S01]  /*10b0*/  S2UR UR36, SR_CTAID.Z ;  /* 0x00000000002479c3 */ /* 0x000e620000002700 */
[----:B---3--:R-:W-:Y:S02]  /*10c0*/  ISETP.GE.AND P0, PT, R9, 0x1, PT ;  /* 0x000000010900780c */ /* 0x008fe40003f06270 */
[----:B------:R-:W-:Y:S01]  /*10d0*/  I2FP.F32.U32 R3, R20 ;  /* 0x0000001400037245 */ /* 0x000fe20000201000 */
[----:B------:R-:W-:Y:S01]  /*10e0*/  FMUL R64, R64, UR5 ;  /* 0x0000000540407c20 */ /* 0x000fe20008400000 */
[----:B------:R-:W-:-:S03]  /*10f0*/  USHF.R.U32.HI UR5, URZ, 0x6, UR7 ;  /* 0x00000006ff057899 */ /* 0x000fc60008011607 */
[----:B--2---:R-:W-:Y:S01]  /*1100*/  FMUL R3, R3, UR4 ;  /* 0x0000000403037c20 */ /* 0x004fe20008400000 */
[----:B------:R-:W-:Y:S01]  /*1110*/  UMOV UR4, 0x55 ;  /* 0x0000005500047882 */ /* 0x000fe20000000000 */
[----:B------:R-:W2:Y:S01]  /*1120*/  F2I.U32.TRUNC.NTZ R64, R64 ;  /* 0x0000004000407305 */ /* 0x000ea2000020f000 */
[----:B------:R-:W-:-:S07]  /*1130*/  USHF.L.U32 UR4, UR4, UR12, URZ ;  /* 0x0000000c04047299 */ /* 0x000fce00080006ff */
[----:B------:R-:W3:Y:S01]  /*1140*/  F2I.U32.TRUNC.NTZ R3, R3 ;  /* 0x0000000300037305 */ /* 0x000ee2000020f000 */
[----:B--2---:R-:W-:-:S04]  /*1150*/  IMAD.MOV R64, RZ, RZ, -R64 ;  /* 0x000000ffff407224 */ /* 0x004fc800078e0a40 */
[----:B----4-:R-:W-:Y:S01]  /*1160*/  IMAD R64, R0, R64, R11 ;  /* 0x0000004000407224 */ /* 0x010fe200078e020b */
[----:B------:R-:W-:Y:S02]  /*1170*/  PRMT R0, RZ, 0x7610, R0 ;  /* 0x00007610ff007816 */ /* 0x000fe40000000000 */
[----:B---3--:R-:W-:-:S05]  /*1180*/  IADD3 R3, PT, PT, -R3, RZ, RZ ;  /* 0x000000ff03037210 */ /* 0x008fca0007ffe1ff */
[----:B------:R-:W-:Y:S01]  /*1190*/  IMAD R62, R62, R3, R20 ;  /* 0x000000033e3e7224 */ /* 0x000fe200078e0214 */
[----:B-1----:R-:W-:Y:S06]  /*11a0*/  BRA.U UP3, `(.L_x_17) ;  /* 0x0000000103587547 */ /* 0x002fec000b800000 */
[----:B------:R-:W-:-:S04]  /*11b0*/  ISETP.GT.U32.AND P1, PT, R64, 0x1, PT ;  /* 0x000000014000780c */ /* 0x000fc80003f24070 */
[C---:B------:R-:W-:Y:S02]  /*11c0*/  ISETP.NE.AND P4, PT, R62.reuse, RZ, P1 ;  /* 0x000000ff3e00720c */ /* 0x040fe40000f85270 */
[C---:B------:R-:W-:Y:S02]  /*11d0*/  ISETP.NE.AND P3, PT, R62.reuse, 0x1, P1 ;  /* 0x000000013e00780c */ /* 0x040fe40000f65270 */
[C---:B------:R-:W-:Y:S02]  /*11e0*/  ISETP.NE.AND P2, PT, R62.reuse, 0x2, P1 ;  /* 0x000000023e00780c */ /* 0x040fe40000f45270 */
[----:B------:R-:W-:Y:S02]  /*11f0*/  ISETP.NE.AND P1, PT, R62, 0x3, P1 ;  /* 0x000000033e00780c */ /* 0x000fe40000f25270 */
[----:B------:R-:W-:Y:S02]  /*1200*/  SEL R2, RZ, 0x1, P4 ;  /* 0x00000001ff027807 */ /* 0x000fe40002000000 */
[----:B------:R-:W-:-:S02]  /*1210*/  SEL R3, RZ, 0x4, P3 ;  /* 0x00000004ff037807 */ /* 0x000fc40001800000 */
[----:B------:R-:W-:Y:S02]  /*1220*/  SEL R0, RZ, 0x10, P2 ;  /* 0x00000010ff007807 */ /* 0x000fe40001000000 */
[----:B------:R-:W-:Y:S02]  /*1230*/  SEL R7, RZ, 0x40, P1 ;  /* 0x00000040ff077807 */ /* 0x000fe40000800000 */
[----:B------:R-:W-:Y:S02]  /*1240*/  SEL R4, RZ, 0x2, P4 ;  /* 0x00000002ff047807 */ /* 0x000fe40002000000 */
[----:B------:R-:W-:Y:S02]  /*1250*/  IADD3 R0, PT, PT, R0, R3, R2 ;  /* 0x0000000300007210 */ /* 0x000fe40007ffe002 */
[----:B------:R-:W-:Y:S02]  /*1260*/  SEL R5, RZ, 0x8, P3 ;  /* 0x00000008ff057807 */ /* 0x000fe40001800000 */
[----:B------:R-:W-:Y:S01]  /*1270*/  IADD3 R4, PT, PT, R4, R7, R0 ;  /* 0x0000000704047210 */ /* 0x000fe20007ffe000 */
[----:B------:R-:W-:Y:S01]  /*1280*/  IMAD.MOV.U32 R0, RZ, RZ, 0x3 ;  /* 0x00000003ff007424 */ /* 0x000fe200078e00ff */
[----:B------:R-:W-:-:S02]  /*1290*/  SEL R2, RZ, 0x20, P2 ;  /* 0x00000020ff027807 */ /* 0x000fc40001000000 */
[----:B------:R-:W-:Y:S02]  /*12a0*/  LOP3.LUT R3, R64, 0xfffffffe, RZ, 0xc0, !PT ;  /* 0xfffffffe40037812 */ /* 0x000fe400078ec0ff */
[----:B------:R-:W-:Y:S02]  /*12b0*/  IADD3 R5, PT, PT, R2, R5, R4 ;  /* 0x0000000502057210 */ /* 0x000fe40007ffe004 */
[----:B------:R-:W-:Y:S01]  /*12c0*/  SEL R2, RZ, 0x80, P1 ;  /* 0x00000080ff027807 */ /* 0x000fe20000800000 */
[----:B------:R-:W-:-:S04]  /*12d0*/  IMAD R3, R62, 0x2, R3 ;  /* 0x000000023e037824 */ /* 0x000fc800078e0203 */
[----:B------:R-:W-:Y:S01]  /*12e0*/  IMAD.IADD R2, R5, 0x1, R2 ;  /* 0x0000000105027824 */ /* 0x000fe200078e0202 */
[----:B------:R-:W-:-:S04]  /*12f0*/  SHF.L.U32 R0, R0, R3, RZ ;  /* 0x0000000300007219 */ /* 0x000fc800000006ff */
[----:B------:R-:W-:Y:S02]  /*1300*/  PRMT R8, R2, 0x7610, R8 ;  /* 0x0000761002087816 */ /* 0x000fe40000000008 */
.L_x_17:
[----:B------:R-:W-:Y:S05]  /*1310*/  @!P0 BRA `(.L_x_18) ;  /* 0x0000000000b88947 */ /* 0x000fea0003800000 */
[----:B------:R-:W1:Y:S01]  /*1320*/  LDC.64 R4, c[0x0][0xb18] ;  /* 0x0002c600ff047b82 */ /* 0x000e620000000a00 */
[----:B------:R-:W-:-:S07]  /*1330*/  ISETP.NE.AND P0, PT, R9, 0x1, PT ;  /* 0x000000010900780c */ /* 0x000fce0003f05270 */
[----:B------:R-:W2:Y:S08]  /*1340*/  LDC R14, c[0x0][0xb0c] ;  /* 0x0002c300ff0e7b82 */ /* 0x000eb00000000800 */
[----:B------:R-:W3:Y:S08]  /*1350*/  LDC R13, c[0x0][0x370] ;  /* 0x0000dc00ff0d7b82 */ /* 0x000ef00000000800 */
[----:B------:R-:W4:Y:S01]  /*1360*/  LDC R16, c[0x0][0x374] ;  /* 0x0000dd00ff107b82 */ /* 0x000f220000000800 */
[----:B-1----:R-:W-:-:S07]  /*1370*/  ISETP.NE.AND P1, PT, R4, 0x1, PT ;  /* 0x000000010400780c */ /* 0x002fce0003f25270 */
[----:B------:R-:W3:Y:S01]  /*1380*/  LDC.64 R6, c[0x0][0xb10] ;  /* 0x0002c400ff067b82 */ /* 0x000ee20000000a00 */
[----:B--2---:R-:W-:-:S07]  /*1390*/  ISETP.NE.AND P2, PT, R14, 0x1, PT ;  /* 0x000000010e00780c */ /* 0x004fce0003f45270 */
[----:B------:R-:W1:Y:S08]  /*13a0*/  LDC R12, c[0x0][0xb20] ;  /* 0x0002c800ff0c7b82 */ /* 0x000e700000000800 */
[----:B------:R-:W2:Y:S01]  /*13b0*/  LDC.64 R2, c[0x0][0xb28] ;  /* 0x0002ca00ff027b82 */ /* 0x000ea20000000a00 */
[----:B----4-:R-:W-:-:S04]  /*13c0*/  IMAD.HI.U32 R15, R16, R5, RZ ;  /* 0x00000005100f7227 */ /* 0x010fc800078e00ff */
[----:B------:R-:W-:-:S04]  /*13d0*/  IMAD.HI.U32 R5, R20, R5, RZ ;  /* 0x0000000514057227 */ /* 0x000fc800078e00ff */
[----:B---3--:R-:W-:-:S04]  /*13e0*/  IMAD.HI.U32 R18, R13, R6, RZ ;  /* 0x000000060d127227 */ /* 0x008fc800078e00ff */
[C---:B------:R-:W-:Y:S01]  /*13f0*/  IMAD.HI.U32 R22, R11.reuse, R6, RZ ;  /* 0x000000060b167227 */ /* 0x040fe200078e00ff */
[-C--:B------:R-:W-:Y:S02]  /*1400*/  @P2 SHF.R.U32.HI R13, RZ, R7.reuse, R18 ;  /* 0x00000007ff0d2219 */ /* 0x080fe40000011612 */
[-C--:B-1----:R-:W-:Y:S02]  /*1410*/  @P1 SHF.R.U32.HI R16, RZ, R12.reuse, R15 ;  /* 0x0000000cff101219 */ /* 0x082fe4000001160f */
[----:B------:R-:W-:Y:S02]  /*1420*/  SHF.R.U32.HI R5, RZ, R12, R5 ;  /* 0x0000000cff057219 */ /* 0x000fe40000011605 */
[----:B------:R-:W-:Y:S02]  /*1430*/  SHF.R.U32.HI R22, RZ, R7, R22 ;  /* 0x00000007ff167219 */ /* 0x000fe40000011616 */
[----:B------:R-:W-:Y:S01]  /*1440*/  SEL R5, R20, R5, !P1 ;  /* 0x0000000514057207 */ /* 0x000fe20004800000 */
[----:B--2---:R-:W-:Y:S01]  /*1450*/  IMAD.HI.U32 R18, R16, R2, RZ ;  /* 0x0000000210127227 */ /* 0x004fe200078e00ff */
[----:B------:R-:W-:-:S02]  /*1460*/  SEL R21, R11, R22, !P2 ;  /* 0x000000160b157207 */ /* 0x000fc40005000000 */
[----:B------:R-:W-:Y:S01]  /*1470*/  IADD3 R7, PT, PT, -R5, RZ, RZ ;  /* 0x000000ff05077210 */ /* 0x000fe20007ffe1ff */
[----:B------:R-:W-:Y:S01]  /*1480*/  IMAD.HI.U32 R6, R13, R2, RZ ;  /* 0x000000020d067227 */ /* 0x000fe200078e00ff */
[----:B------:R-:W-:-:S03]  /*1490*/  @P0 SHF.R.U32.HI R16, RZ, R3, R18 ;  /* 0x00000003ff100219 */ /* 0x000fc60000011612 */
[----:B------:R-:W-:Y:S01]  /*14a0*/  IMAD R7, R4, R7, R20 ;  /* 0x0000000704077224 */ /* 0x000fe200078e0214 */
[----:B------:R-:W-:Y:S01]  /*14b0*/  @P0 SHF.R.U32.HI R13, RZ, R3, R6 ;  /* 0x00000003ff0d0219 */ /* 0x000fe20000011606 */
[----:B------:R-:W-:-:S04]  /*14c0*/  IMAD R16, R16, R9, RZ ;  /* 0x0000000910107224 */ /* 0x000fc800078e02ff */
[----:B------:R-:W-:Y:S01]  /*14d0*/  IMAD R6, R13, R9, RZ ;  /* 0x000000090d067224 */ /* 0x000fe200078e02ff */
[----:B------:R-:W-:-:S04]  /*14e0*/  ISETP.GE.AND P1, PT, R5, R16, PT ;  /* 0x000000100500720c */ /* 0x000fc80003f26270 */
[----:B------:R-:W-:Y:S01]  /*14f0*/  ISETP.GE.OR P1, PT, R21, R6, P1 ;  /* 0x000000061500720c */ /* 0x000fe20000f26670 */
[----:B------:R-:W-:-:S05]  /*1500*/  IMAD.HI.U32 R6, R5, R2, RZ ;  /* 0x0000000205067227 */ /* 0x000fca00078e00ff */
[----:B------:R-:W-:-:S04]  /*1510*/  SHF.R.U32.HI R6, RZ, R3, R6 ;  /* 0x00000003ff067219 */ /* 0x000fc80000011606 */
[----:B------:R-:W-:-:S03]  /*1520*/  SEL R6, R5, R6, !P0 ;  /* 0x0000000605067207 */ /* 0x000fc60004000000 */
[----:B------:R-:W-:Y:S01]  /*1530*/  @!P1 IMAD.HI.U32 R12, R21, R2, RZ ;  /* 0x00000002150c9227 */ /* 0x000fe200078e00ff */
[----:B------:R-:W-:-:S04]  /*1540*/  IADD3 R2, PT, PT, -R6, RZ, RZ ;  /* 0x000000ff06027210 */ /* 0x000fc80007ffe1ff */
[----:B------:R-:W-:Y:S01]  /*1550*/  @!P1 SHF.R.U32.HI R12, RZ, R3, R12 ;  /* 0x00000003ff0c9219 */ /* 0x000fe2000001160c */
[----:B------:R-:W-:-:S03]  /*1560*/  IMAD R2, R9, R2, R5 ;  /* 0x0000000209027224 */ /* 0x000fc600078e0205 */
[----:B------:R-:W-:-:S05]  /*1570*/  @!P1 SEL R3, R21, R12, !P0 ;  /* 0x0000000c15039207 */ /* 0x000fca0004000000 */
[--C-:B------:R-:W-:Y:S02]  /*1580*/  @!P1 IMAD.IADD R6, R6, 0x1, -R3.reuse ;  /* 0x0000000106069824 */ /* 0x100fe400078e0a03 */
[----:B------:R-:W-:Y:S01]  /*1590*/  @!P1 IMAD R3, R2, R13, R3 ;  /* 0x0000000d02039224 */ /* 0x000fe200078e0203 */
[----:B------:R-:W-:Y:S01]  /*15a0*/  IADD3 R2, PT, PT, -R21, RZ, RZ ;  /* 0x000000ff15027210 */ /* 0x000fe20007ffe1ff */
[----:B------:R-:W-:Y:S02]  /*15b0*/  @!P1 IMAD R5, R6, R9, R21 ;  /* 0x0000000906059224 */ /* 0x000fe400078e0215 */
[----:B------:R-:W-:Y:S02]  /*15c0*/  @!P1 IMAD.MOV.U32 R21, RZ, RZ, R3 ;  /* 0x000000ffff159224 */ /* 0x000fe400078e0003 */
[----:B------:R-:W-:Y:S02]  /*15d0*/  IMAD R2, R14, R2, R11 ;  /* 0x000000020e027224 */ /* 0x000fe400078e020b */
[----:B------:R-:W-:-:S02]  /*15e0*/  IMAD R20, R5, R4, R7 ;  /* 0x0000000405147224 */ /* 0x000fc400078e0207 */
[----:B------:R-:W-:Y:S02]  /*15f0*/  IMAD R21, R21, R14, R2 ;  /* 0x0000000e15157224 */ /* 0x000fe400078e0202 */
.L_x_18:
[----:B------:R-:W-:Y:S05]  /*1600*/  BRA.U UP0, `(.L_x_19) ;  /* 0x0000000100407547 */ /* 0x000fea000b800000 */
[----:B------:R-:W1:Y:S08]  /*1610*/  LDC.64 R4, c[0x0][0xb10] ;  /* 0x0002c400ff047b82 */ /* 0x000e700000000a00 */
[----:B------:R-:W2:Y:S08]  /*1620*/  LDC.64 R2, c[0x0][0xb18] ;  /* 0x0002c600ff027b82 */ /* 0x000eb00000000a00 */
[----:B------:R-:W3:Y:S08]  /*1630*/  LDC R6, c[0x0][0xb20] ;  /* 0x0002c800ff067b82 */ /* 0x000ef00000000800 */
[----:B------:R-:W4:Y:S01]  /*1640*/  LDC R12, c[0x0][0xb0c] ;  /* 0x0002c300ff0c7b82 */ /* 0x000f220000000800 */
[----:B-1----:R-:W-:-:S05]  /*1650*/  IMAD.HI.U32 R4, R21, R4, RZ ;  /* 0x0000000415047227 */ /* 0x002fca00078e00ff */
[----:B------:R-:W-:Y:S01]  /*1660*/  SHF.R.U32.HI R4, RZ, R5, R4 ;  /* 0x00000005ff047219 */ /* 0x000fe20000011604 */
[----:B--2---:R-:W-:Y:S01]  /*1670*/  IMAD.HI.U32 R3, R20, R3, RZ ;  /* 0x0000000314037227 */ /* 0x004fe200078e00ff */
[----:B------:R-:W-:-:S04]  /*1680*/  ISETP.NE.AND P0, PT, R2, 0x1, PT ;  /* 0x000000010200780c */ /* 0x000fc80003f05270 */
[----:B---3--:R-:W-:-:S04]  /*1690*/  SHF.R.U32.HI R3, RZ, R6, R3 ;  /* 0x00000006ff037219 */ /* 0x008fc80000011603 */
[----:B------:R-:W-:Y:S02]  /*16a0*/  SEL R3, R20, R3, !P0 ;  /* 0x0000000314037207 */ /* 0x000fe40004000000 */
[----:B----4-:R-:W-:-:S04]  /*16b0*/  ISETP.NE.AND P1, PT, R12, 0x1, PT ;  /* 0x000000010c00780c */ /* 0x010fc80003f25270 */
[----:B------:R-:W-:-:S05]  /*16c0*/  SEL R6, R21, R4, !P1 ;  /* 0x0000000415067207 */ /* 0x000fca0004800000 */
[----:B------:R-:W-:Y:S02]  /*16d0*/  IMAD.IADD R4, R3, 0x1, -R6 ;  /* 0x0000000103047824 */ /* 0x000fe400078e0a06 */
[----:B------:R-:W-:Y:S02]  /*16e0*/  IMAD.IADD R3, R6, 0x1, -R3 ;  /* 0x0000000106037824 */ /* 0x000fe400078e0a03 */
[----:B------:R-:W-:Y:S02]  /*16f0*/  IMAD R21, R4, R12, R21 ;  /* 0x0000000c04157224 */ /* 0x000fe400078e0215 */
[----:B------:R-:W-:Y:S02]  /*1700*/  IMAD R20, R3, R2, R20 ;  /* 0x0000000203147224 */ /* 0x000fe400078e0214 */
.L_x_19:
[----:B------:R-:W-:Y:S05]  /*1710*/  BRA.U !UP1, `(.L_x_20) ;  /* 0x00000001090c7547 */ /* 0x000fea000b800000 */
[----:B------:R-:W-:Y:S01]  /*1720*/  UCGABAR_WAIT ;  /* 0x0000000000007dc7 */ /* 0x000fe20008000000 */
[----:B------:R-:W-:Y:S01]  /*1730*/  CCTL.IVALL ;  /* 0x00000000ff00798f */ /* 0x000fe20002000000 */
[----:B------:R-:W-:Y:S05]  /*1740*/  BRA `(.L_x_21) ;  /* 0x0000000000047947 */ /* 0x000fea0003800000 */
.L_x_20:
[----:B------:R-:W-:Y:S06]  /*1750*/  BAR.SYNC.DEFER_BLOCKING 0x0 ;  /* 0x0000000000007b1d */ /* 0x000fec0000010000 */
.L_x_21:
[----:B------:R-:W-:Y:S05]  /*1760*/  BRA.U UP2, `(.L_x_22) ;  /* 0x0000001502287547 */ /* 0x000fea000b800000 */
[----:B------:R-:W1:Y:S01]  /*1770*/  LDCU UR13, c[0x0][0x38c] ;  /* 0x00007180ff0d77ac */ /* 0x000e620008000800 */
[----:B------:R-:W2:Y:S01]  /*1780*/  LDC R9, c[0x0][0x370] ;  /* 0x0000dc00ff097b82 */ /* 0x000ea20000000800 */
[----:B------:R-:W-:Y:S01]  /*1790*/  IMAD.SHL.U32 R16, R11, 0x40, RZ ;  /* 0x000000400b107824 */ /* 0x000fe200078e00ff */
[----:B------:R-:W-:Y:S01]  /*17a0*/  PLOP3.LUT P1, PT, PT, PT, UP4, 0x80, 0x8 ;  /* 0x000000000008781c */ /* 0x000fe20003f2f048 */
[----:B------:R-:W-:Y:S01]  /*17b0*/  HFMA2 R12, -RZ, RZ, 0, 0 ;  /* 0x00000000ff0c7431 */ /* 0x000fe200000001ff */
[----:B------:R-:W-:Y:S01]  /*17c0*/  UISETP.NE.AND UP1, UPT, UR10, URZ, UPT ;  /* 0x000000ff0a00728c */ /* 0x000fe2000bf25270 */
[----:B------:R-:W-:Y:S01]  /*17d0*/  ISETP.NE.AND P4, PT, R10, RZ, P5 ;  /* 0x000000ff0a00720c */ /* 0x000fe20002f85270 */
[----:B------:R-:W-:Y:S01]  /*17e0*/  IMAD.MOV.U32 R15, RZ, RZ, 0x1 ;  /* 0x00000001ff0f7424 */ /* 0x000fe200078e00ff */
[----:B------:R-:W-:Y:S01]  /*17f0*/  PLOP3.LUT P1, PT, P1, PT, PT, 0x8, 0x80 ;  /* 0x000000000080781c */ /* 0x000fe20000f2e170 */
[----:B------:R-:W3:Y:S01]  /*1800*/  LDC R0, c[0x0][0x374] ;  /* 0x0000dd00ff007b82 */ /* 0x000ee20000000800 */
[----:B------:R-:W-:Y:S01]  /*1810*/  IMAD.MOV.U32 R14, RZ, RZ, RZ ;  /* 0x000000ffff0e7224 */ /* 0x000fe200078e00ff */
[----:B------:R-:W-:Y:S01]  /*1820*/  MOV R8, 0x1 ;  /* 0x0000000100087802 */ /* 0x000fe20000000f00 */
[----:B------:R-:W-:Y:S01]  /*1830*/  IMAD.MOV.U32 R10, RZ, RZ, RZ ;  /* 0x000000ffff0a7224 */ /* 0x000fe200078e00ff */
[----:B------:R-:W-:Y:S01]  /*1840*/  LOP3.LUT R16, R16, 0x40, RZ, 0xc0, !PT ;  /* 0x0000004010107812 */ /* 0x000fe200078ec0ff */
[----:B------:R-:W4:Y:S01]  /*1850*/  LDCU.64 UR22, c[0x0][0x348] ;  /* 0x00006900ff1677ac */ /* 0x000f220008000a00 */
[----:B-1----:R-:W-:-:S02]  /*1860*/  UIADD3 UR8, UPT, UPT, UR13, 0x3f, URZ ;  /* 0x0000003f0d087890 */ /* 0x002fc4000fffe0ff */
[----:B------:R-:W-:Y:S02]  /*1870*/  USEL UR25, UR6, 0x2, UP1 ;  /* 0x0000000206197887 */ /* 0x000fe40008800000 */
[----:B------:R-:W-:Y:S01]  /*1880*/  USHF.R.S32.HI UR15, URZ, 0x1f, UR8 ;  /* 0x0000001fff0f7899 */ /* 0x000fe20008011408 */
[----:B------:R-:W-:-:S03]  /*1890*/  UMOV UR26, URZ ;  /* 0x000000ff001a7c82 */ /* 0x000fc60008000000 */
[----:B------:R-:W-:Y:S02]  /*18a0*/  ULEA.HI UR15, UR15, UR8, URZ, 0x6 ;  /* 0x000000080f0f7291 */ /* 0x000fe4000f8f30ff */
[----:B------:R-:W-:Y:S02]  /*18b0*/  UIADD3 UR8, UPT, UPT, UR13, -0x1, URZ ;  /* 0xffffffff0d087890 */ /* 0x000fe4000fffe0ff */
[----:B------:R-:W-:Y:S02]  /*18c0*/  USHF.R.S32.HI UR15, URZ, 0x6, UR15 ;  /* 0x00000006ff0f7899 */ /* 0x000fe4000801140f */
[----:B------:R-:W-:Y:S02]  /*18d0*/  UISETP.GE.U32.AND UP2, UPT, UR8, -0x7f, UPT ;  /* 0xffffff810800788c */ /* 0x000fe4000bf46070 */
[----:B------:R-:W-:Y:S02]  /*18e0*/  UISETP.LT.U32.AND UP0, UPT, UR15, 0x7, UPT ;  /* 0x000000070f00788c */ /* 0x000fe4000bf01070 */
[----:B------:R-:W-:-:S02]  /*18f0*/  UIADD3 UR13, UPT, UPT, UR13, 0x7e, URZ ;  /* 0x0000007e0d0d7890 */ /* 0x000fc4000fffe0ff */
[----:B------:R-:W-:-:S04]  /*1900*/  USEL UR14, UR15, 0x7, UP0 ;  /* 0x000000070f0e7887 */ /* 0x000fc80008000000 */
[----:B------:R-:W-:Y:S02]  /*1910*/  UIADD3 UR24, UPT, UPT, UR14, -0x1, URZ ;  /* 0xffffffff0e187890 */ /* 0x000fe4000fffe0ff */
[----:B------:R-:W-:Y:S02]  /*1920*/  @UP2 UIADD3 UR24, UPT, UPT, UR14, URZ, URZ ;  /* 0x000000ff0e182290 */ /* 0x000fe4000fffe0ff */
[----:B------:R-:W-:Y:S02]  /*1930*/  UIADD3 UR27, UPT, UPT, UR15, -UR14, URZ ;  /* 0x8000000e0f1b7290 */ /* 0x000fe4000fffe0ff */
[----:B------:R-:W-:Y:S02]  /*1940*/  UIADD3 UR21, UPT, UPT, UR24, 0x1, URZ ;  /* 0x0000000118157890 */ /* 0x000fe4000fffe0ff */
[----:B--2-4-:R-:W-:-:S12]  /*1950*/  UIADD3 UR24, UPT, UPT, -UR24, URZ, URZ ;  /* 0x000000ff18187290 */ /* 0x014fd8000fffe1ff */
.L_x_42:
[----:B------:R-:W-:Y:S01]  /*1960*/  UISETP.NE.AND UP0, UPT, UR37, URZ, UPT ;  /* 0x000000ff2500728c */ /* 0x000fe2000bf05270 */
[----:B------:R-:W1:Y:S08]  /*1970*/  S2UR UR37, SR_CgaCtaId ;  /* 0x00000000002579c3 */ /* 0x000e700000008800 */
[----:B------:R-:W-:Y:S05]  /*1980*/  BRA.U UP0, `(.L_x_23) ;  /* 0x0000000100347547 */ /* 0x000fea000b800000 */
[----:B------:R-:W2:Y:S01]  /*1990*/  S2R R2, SR_CgaCtaId ;  /* 0x0000000000027919 */ /* 0x000ea20000008800 */
[----:B------:R-:W-:-:S04]  /*19a0*/  MOV R3, 0x400 ;  /* 0x0000040000037802 */ /* 0x000fc80000000f00 */
[----:B--2---:R-:W-:Y:S02]  /*19b0*/  LEA R3, R2, R3, 0x18 ;  /* 0x0000000302037211 */ /* 0x004fe400078ec0ff */
[----:B------:R-:W-:-:S03]  /*19c0*/  SHF.L.U32 R2, R8, 0x1f, RZ ;  /* 0x0000001f08027819 */ /* 0x000fc600000006ff */
[----:B------:R-:W-:-:S04]  /*19d0*/  IMAD R3, R10, 0x8, R3 ;  /* 0x000000080a037824 */ /* 0x000fc800078e0203 */
[----:B------:R-:W2:Y:S02]  /*19e0*/  SYNCS.PHASECHK.TRANS64.TRYWAIT P0, [R3+URZ+0x130], R2 ;  /* 0x00013002030075a7 */ /* 0x000ea400080011ff */
[----:B--2---:R-:W-:Y:S05]  /*19f0*/  @!P0 BRA `(.L_x_24) ;  /* 0x00000070006c8947 */ /* 0x004fea0003800000 */
.L_x_152:
[----:B------:R-:W-:Y:S01]  /*1a00*/  VIADD R10, R10, 0x1 ;  /* 0x000000010a0a7836 */ /* 0x000fe20000000000 */
[----:B------:R2:W-:Y:S04]  /*1a10*/  SYNCS.ARRIVE.TRANS64.A1T0 RZ, [R3+URZ+0x120], RZ ;  /* 0x000120ff03ff79a7 */ /* 0x0005e800081000ff */
[----:B------:R-:W-:-:S04]  /*1a20*/  ISETP.NE.AND P0, PT, R10, 0x2, PT ;  /* 0x000000020a00780c */ /* 0x000fc80003f05270 */
[----:B------:R-:W-:Y:S02]  /*1a30*/  SEL R10, R10, RZ, P0 ;  /* 0x000000ff0a0a7207 */ /* 0x000fe40000000000 */
[----:B--2---:R-:W-:-:S04]  /*1a40*/  SEL R3, RZ, 0x1, P0 ;  /* 0x00000001ff037807 */ /* 0x004fc80000000000 */
[----:B------:R-:W-:-:S07]  /*1a50*/  LOP3.LUT R8, R8, R3, RZ, 0x3c, !PT ;  /* 0x0000000308087212 */ /* 0x000fce00078e3cff */
.L_x_23:
[----:B------:R-:W-:Y:S01]  /*1a60*/  UMOV UR6, 0x400 ;  /* 0x0000040000067882 */ /* 0x000fe20000000000 */
[----:B------:R-:W-:Y:S01]  /*1a70*/  LEA.HI R3, R21, R21, RZ, 0x1 ;  /* 0x0000001515037211 */ /* 0x000fe200078f08ff */
[----:B-1----:R-:W-:Y:S01]  /*1a80*/  ULEA UR6, UR37, UR6, 0x18 ;  /* 0x0000000625067291 */ /* 0x002fe2000f8ec0ff */
[----:B------:R-:W-:Y:S01]  /*1a90*/  SHF.L.U32 R2, R15, 0x1f, RZ ;  /* 0x0000001f0f027819 */ /* 0x000fe200000006ff */
[----:B------:R-:W-:Y:S01]  /*1aa0*/  UISETP.GE.U32.AND UP0, UPT, UR13, 0x7f, UPT ;  /* 0x0000007f0d00788c */ /* 0x000fe2000bf06070 */
[C---:B------:R-:W-:Y:S01]  /*1ab0*/  R2UR UR9, R16.reuse ;  /* 0x00000000100972ca */ /* 0x040fe200000e0000 */
[----:B------:R-:W-:Y:S01]  /*1ac0*/  ULEA UR8, UR26, UR6, 0x3 ;  /* 0x000000061a087291 */ /* 0x000fe2000f8e18ff */
[----:B------:R-:W-:Y:S01]  /*1ad0*/  IMAD.SHL.U32 R3, R3, 0x40, RZ ;  /* 0x0000004003037824 */ /* 0x000fe200078e00ff */
[----:B------:R-:W-:Y:S01]  /*1ae0*/  R2UR UR11, R16 ;  /* 0x00000000100b72ca */ /* 0x000fe200000e0000 */
[----:B------:R-:W-:-:S03]  /*1af0*/  UMOV UR28, URZ ;  /* 0x000000ff001c7c82 */ /* 0x000fc60008000000 */
[----:B------:R-:W-:-:S03]  /*1b00*/  R2UR UR34, R3 ;  /* 0x00000000032272ca */ /* 0x000fc600000e0000 */
[----:B------:R1:W2:Y:S01]  /*1b10*/  SYNCS.PHASECHK.TRANS64.TRYWAIT P0, [UR8+0x38], R2 ;  /* 0x00003802ff0075a7 */ /* 0x0002a20008001108 */
[----:B------:R-:W-:-:S09]  /*1b20*/  R2UR UR8, R20 ;  /* 0x00000000140872ca */ /* 0x000fd200000e0000 */
[----:B------:R-:W-:-:S04]  /*1b30*/  ULOP3.LUT UR34, UR9, 0xffffff80, UR34, 0xf8, !UPT ;  /* 0xffffff8009227892 */ /* 0x000fc8000f8ef822 */
[----:B------:R-:W-:Y:S01]  /*1b40*/  ULEA UR11, UR8, UR11, 0x7 ;  /* 0x0000000b080b7291 */ /* 0x000fe2000f8e38ff */
[----:B------:R-:W-:Y:S11]  /*1b50*/  BRA.U !UP0, `(.L_x_25) ;  /* 0x0000000108c87547 */ /* 0x000ff6000b800000 */
[----:B------:R-:W-:Y:S01]  /*1b60*/  UMOV UR16, UR24 ;  /* 0x0000001800107c82 */ /* 0x000fe20008000000 */
[----:B------:R-:W-:Y:S01]  /*1b70*/  UMOV UR20, UR26 ;  /* 0x0000001a00147c82 */ /* 0x000fe20008000000 */
[----:B------:R-:W-:Y:S01]  /*1b80*/  UMOV UR10, URZ ;  /* 0x000000ff000a7c82 */ /* 0x000fe20008000000 */
[----:B------:R-:W-:-:S05]  /*1b90*/  UMOV UR35, UR5 ;  /* 0x0000000500237c82 */ /* 0x000fca0008000000 */
.L_x_31:
[----:B------:R-:W-:Y:S01]  /*1ba0*/  ULEA UR33, UR20, UR6, 0x3 ;  /* 0x0000000614217291 */ /* 0x000fe2000f8e18ff */
[----:B------:R-:W-:Y:S01]  /*1bb0*/  @P5 MOV R3, 0x8000 ;  /* 0x0000800000035802 */ /* 0x000fe20000000f00 */
[----:B-12---:R-:W-:Y:S10]  /*1bc0*/  @P0 BRA `(.L_x_26) ;  /* 0x00000000000c0947 */ /* 0x006ff40003800000 */
[----:B------:R-:W-:-:S04]  /*1bd0*/  SHF.L.U32 R5, R15, 0x1f, RZ ;  /* 0x0000001f0f057819 */ /* 0x000fc800000006ff */
[----:B------:R-:W2:Y:S02]  /*1be0*/  SYNCS.PHASECHK.TRANS64.TRYWAIT P0, [UR33+0x38], R5 ;  /* 0x00003805ff0075a7 */ /* 0x000ea40008001121 */
[----:B--2---:R-:W-:Y:S05]  /*1bf0*/  @!P0 BRA `(.L_x_27) ;  /* 0x0000007000008947 */ /* 0x004fea0003800000 */
.L_x_26:
[----:B------:R2:W-:Y:S01]  /*1c00*/  @P5 SYNCS.ARRIVE.TRANS64 RZ, [UR33], R3 ;  /* 0x00000003ffff59a7 */ /* 0x0005e20008000021 */
[----:B------:R-:W-:Y:S02]  /*1c10*/  ULOP3.LUT UR8, UR25, 0x2, URZ, 0xfc, !UPT ;  /* 0x0000000219087892 */ /* 0x000fe4000f8efcff */
[----:B------:R-:W-:Y:S02]  /*1c20*/  UIADD3 UR16, UPT, UPT, UR16, 0x1, URZ ;  /* 0x0000000110107890 */ /* 0x000fe4000fffe0ff */
[----:B------:R-:W-:Y:S02]  /*1c30*/  UISETP.NE.AND UP0, UPT, UR8, 0x2, UPT ;  /* 0x000000020800788c */ /* 0x000fe4000bf05270 */
[----:B------:R-:W-:-:S07]  /*1c40*/  UISETP.NE.AND UP2, UPT, UR16, 0x1, UPT ;  /* 0x000000011000788c */ /* 0x000fce000bf45270 */
[----:B------:R-:W-:Y:S05]  /*1c50*/  BRA.U UP0, `(.L_x_28) ;  /* 0x0000000100047547 */ /* 0x000fea000b800000 */
[----:B------:R-:W-:Y:S05]  /*1c60*/  BPT.TRAP 0x1 ;  /* 0x000000040000795c */ /* 0x000fea0000300000 */
.L_x_28:
[----:B------:R-:W-:Y:S04]  /*1c70*/  BSSY.RECONVERGENT B0, `(.L_x_29) ;  /* 0x0000003000007945 */ /* 0x000fe80003800200 */
[----:B------:R-:W-:Y:S05]  /*1c80*/  @!P4 BRA `(.L_x_30) ;  /* 0x000000000004c947 */ /* 0x000fea0003800000 */
[----:B------:R-:W-:Y:S05]  /*1c90*/  BPT.TRAP 0x1 ;  /* 0x000000040000795c */ /* 0x000fea0000300000 */
.L_x_30:
[----:B------:R-:W-:Y:S05]  /*1ca0*/  BSYNC.RECONVERGENT B0 ;  /* 0x0000000000007941 */ /* 0x000fea0003800200 */
.L_x_29:
[----:B------:R-:W-:Y:S02]  /*1cb0*/  UIADD3 UR26, UPT, UPT, UR20, 0x1, URZ ;  /* 0x00000001141a7890 */ /* 0x000fe4000fffe0ff */
[----:B------:R-:W-:Y:S02]  /*1cc0*/  UIADD3 UR38, UP1, UPT, UR22, 0x80, URZ ;  /* 0x0000008016267890 */ /* 0x000fe4000ff3e0ff */
[----:B------:R-:W-:Y:S02]  /*1cd0*/  UISETP.NE.AND UP0, UPT, UR26, 0x7, UPT ;  /* 0x000000071a00788c */ /* 0x000fe4000bf05270 */
[----:B------:R-:W-:Y:S02]  /*1ce0*/  ULOP3.LUT UR33, UR33, 0xfefffff8, URZ, 0xc0, !UPT ;  /* 0xfefffff821217892 */ /* 0x000fe4000f8ec0ff */
[----:B------:R-:W-:Y:S02]  /*1cf0*/  USEL UR9, URZ, 0x1, UP0 ;  /* 0x00000001ff097887 */ /* 0x000fe40008000000 */
[----:B------:R-:W-:-:S02]  /*1d00*/  USEL UR26, UR26, URZ, UP0 ;  /* 0x000000ff1a1a7287 */ /* 0x000fc40008000000 */
[----:B------:R-:W-:Y:S02]  /*1d10*/  UIADD3 UR30, UP0, UPT, UR22, 0x180, URZ ;  /* 0x00000180161e7890 */ /* 0x000fe4000ff1e0ff */
[----:B------:R-:W-:Y:S01]  /*1d20*/  ULEA UR8, UR26, UR6, 0x3 ;  /* 0x000000061a087291 */ /* 0x000fe2000f8e18ff */
[----:B------:R-:W-:Y:S01]  /*1d30*/  LOP3.LUT R15, R15, UR9, RZ, 0x3c, !PT ;  /* 0x000000090f0f7c12 */ /* 0x000fe2000f8e3cff */
[----:B------:R-:W-:Y:S02]  /*1d40*/  UIADD3.X UR39, UPT, UPT, URZ, UR23, URZ, UP1, !UPT ;  /* 0x00000017ff277290 */ /* 0x000fe40008ffe4ff */
[----:B------:R-:W-:Y:S01]  /*1d50*/  UPRMT UR17, URZ, 0x5410, UR4 ;  /* 0x00005410ff117896 */ /* 0x000fe20008000004 */
[----:B-1----:R-:W-:Y:S01]  /*1d60*/  SHF.L.U32 R2, R15, 0x1f, RZ ;  /* 0x0000001f0f027819 */ /* 0x002fe200000006ff */
[----:B------:R-:W-:Y:S01]  /*1d70*/  UIADD3.X UR31, UPT, UPT, URZ, UR23, URZ, UP0, !UPT ;  /* 0x00000017ff1f7290 */ /* 0x000fe200087fe4ff */
[----:B------:R-:W-:Y:S02]  /*1d80*/  UMOV UR18, 0x0 ;  /* 0x0000000000127882 */ /* 0x000fe40000000000 */
[----:B------:R4:W1:Y:S01]  /*1d90*/  SYNCS.PHASECHK.TRANS64.TRYWAIT P0, [UR8+0x38], R2 ;  /* 0x00003802ff0075a7 */ /* 0x0008620008001108 */
[----:B------:R-:W-:Y:S01]  /*1da0*/  USHF.L.U32 UR8, UR20, 0xd, URZ ;  /* 0x0000000d14087899 */ /* 0x000fe200080006ff */
[----:B------:R-:W-:Y:S01]  /*1db0*/  UMOV UR19, 0x10000000 ;  /* 0x1000000000137882 */ /* 0x000fe20000000000 */
[----:B------:R-:W-:-:S02]  /*1dc0*/  UMOV UR12, UR36 ;  /* 0x00000024000c7c82 */ /* 0x000fc40008000000 */
[----:B------:R-:W-:Y:S02]  /*1dd0*/  ULEA UR32, UR7, UR8, 0x1 ;  /* 0x0000000807207291 */ /* 0x000fe4000f8e08ff */
[----:B------:R-:W-:Y:S02]  /*1de0*/  UIADD3 UR8, UPT, UPT, UR6, 0x12300, UR8 ;  /* 0x0001230006087890 */ /* 0x000fe4000fffe008 */
[----:B------:R-:W-:Y:S01]  /*1df0*/  UIADD3 UR32, UPT, UPT, UR6, 0x4300, UR32 ;  /* 0x0000430006207890 */ /* 0x000fe2000fffe020 */
[----:B------:R-:W-:Y:S01]  /*1e00*/  UMOV UR9, UR33 ;  /* 0x0000002100097c82 */ /* 0x000fe20008000000 */
[----:B------:R-:W-:Y:S01]  /*1e10*/  UMOV UR28, UR21 ;  /* 0x00000015001c7c82 */ /* 0x000fe20008000000 */
[----:B------:R-:W-:-:S06]  /*1e20*/  UMOV UR20, UR26 ;  /* 0x0000001a00147c82 */ /* 0x000fcc0008000000 */
[----:B------:R2:W-:Y:S01]  /*1e30*/  UTMALDG.3D.MULTICAST.2CTA [UR32], [UR38], UR17, desc[UR18] ;  /* 0x00001220260073b4 */ /* 0x0005e20008211811 */
[----:B------:R3:W-:Y:S01]  /*1e40*/  UTMALDG.3D.2CTA [UR8], [UR30], desc[UR18] ;  /* 0x000012081e0075b4 */ /* 0x0007e20008211000 */
[----:B--2---:R-:W-:Y:S02]  /*1e50*/  UIADD3 UR35, UPT, UPT, UR35, 0x40, URZ ;  /* 0x0000004023237890 */ /* 0x004fe4000fffe0ff */
[----:B---3--:R-:W-:Y:S01]  /*1e60*/  UIADD3 UR10, UPT, UPT, UR10, 0x40, URZ ;  /* 0x000000400a0a7890 */ /* 0x008fe2000fffe0ff */
[----:B----4-:R-:W-:Y:S11]  /*1e70*/  BRA.U UP2, `(.L_x_31) ;  /* 0xfffffffd02487547 */ /* 0x010ff6000b83ffff */
.L_x_25:
[----:B------:R-:W-:Y:S01]  /*1e80*/  ULEA UR8, UR26, UR6, 0x3 ;  /* 0x000000061a087291 */ /* 0x000fe2000f8e18ff */
[----:B-1----:R-:W-:Y:S01]  /*1e90*/  SHF.L.U32 R2, R15, 0x1f, RZ ;  /* 0x0000001f0f027819 */ /* 0x002fe200000006ff */
[----:B------:R-:W-:Y:S01]  /*1ea0*/  @!P1 SYNCS.ARRIVE.TRANS64.A1T0 RZ, [UR6+0xb8], RZ ;  /* 0x0000b8ffffff99a7 */ /* 0x000fe20008100006 */
[----:B------:R-:W-:-:S06]  /*1eb0*/  UISETP.GT.AND UP0, UPT, UR15, UR14, UPT ;  /* 0x0000000e0f00728c */ /* 0x000fcc000bf04270 */
[----:B--2---:R1:W2:Y:S03]  /*1ec0*/  SYNCS.PHASECHK.TRANS64.TRYWAIT P0, [UR8+0x38], R2 ;  /* 0x00003802ff0075a7 */ /* 0x0042a60008001108 */
[----:B------:R-:W-:Y:S05]  /*1ed0*/  BRA.U !UP0, `(.L_x_32) ;  /* 0x0000000108c47547 */ /* 0x000fea000b800000 */
[----:B------:R-:W-:Y:S01]  /*1ee0*/  UIADD3 UR29, UPT, UPT, UR27, UR28, URZ ;  /* 0x0000001c1b1d7290 */ /* 0x000fe2000fffe0ff */
[----:B------:R-:W-:-:S11]  /*1ef0*/  UMOV UR31, UR26 ;  /* 0x0000001a001f7c82 */ /* 0x000fd60008000000 */
.L_x_38:
[----:B------:R-:W-:Y:S01]  /*1f00*/  ULEA UR17, UR31, UR6, 0x3 ;  /* 0x000000061f117291 */ /* 0x000fe2000f8e18ff */
[----:B--2---:R-:W-:Y:S01]  /*1f10*/  @P5 MOV R3, 0x8000 ;  /* 0x0000800000035802 */ /* 0x004fe20000000f00 */
[----:B-12---:R-:W-:Y:S10]  /*1f20*/  @P0 BRA `(.L_x_33) ;  /* 0x00000000000c0947 */ /* 0x006ff40003800000 */
[----:B------:R-:W-:-:S04]  /*1f30*/  SHF.L.U32 R5, R15, 0x1f, RZ ;  /* 0x0000001f0f057819 */ /* 0x000fc800000006ff */
[----:B------:R-:W2:Y:S02]  /*1f40*/  SYNCS.PHASECHK.TRANS64.TRYWAIT P0, [UR17+0x38], R5 ;  /* 0x00003805ff0075a7 */ /* 0x000ea40008001111 */
[----:B--2---:R-:W-:Y:S05]  /*1f50*/  @!P0 BRA `(.L_x_34) ;  /* 0x0000006c00408947 */ /* 0x004fea0003800000 */
.L_x_33:
[----:B------:R2:W-:Y:S01]  /*1f60*/  @P5 SYNCS.ARRIVE.TRANS64 RZ, [UR17], R3 ;  /* 0x00000003ffff59a7 */ /* 0x0005e20008000011 */
[----:B------:R-:W-:-:S04]  /*1f70*/  ULOP3.LUT UR8, UR25, 0x2, URZ, 0xfc, !UPT ;  /* 0x0000000219087892 */ /* 0x000fc8000f8efcff */
[----:B------:R-:W-:-:S09]  /*1f80*/  UISETP.NE.AND UP0, UPT, UR8, 0x2, UPT ;  /* 0x000000020800788c */ /* 0x000fd2000bf05270 */
[----:B------:R-:W-:Y:S05]  /*1f90*/  BRA.U UP0, `(.L_x_35) ;  /* 0x0000000100047547 */ /* 0x000fea000b800000 */
[----:B------:R-:W-:Y:S05]  /*1fa0*/  BPT.TRAP 0x1 ;  /* 0x000000040000795c */ /* 0x000fea0000300000 */
.L_x_35:
[----:B------:R-:W-:Y:S04]  /*1fb0*/  BSSY.RECONVERGENT B0, `(.L_x_36) ;  /* 0x0000003000007945 */ /* 0x000fe80003800200 */
[----:B------:R-:W-:Y:S05]  /*1fc0*/  @!P4 BRA `(.L_x_37) ;  /* 0x000000000004c947 */ /* 0x000fea0003800000 */
[----:B------:R-:W-:Y:S05]  /*1fd0*/  BPT.TRAP 0x1 ;  /* 0x000000040000795c */ /* 0x000fea0000300000 */
.L_x_37:
[----:B------:R-:W-:Y:S05]  /*1fe0*/  BSYNC.RECONVERGENT B0 ;  /* 0x0000000000007941 */ /* 0x000fea0003800200 */
.L_x_36:
[----:B------:R-:W-:Y:S02]  /*1ff0*/  UIADD3 UR26, UPT, UPT, UR31, 0x1, URZ ;  /* 0x000000011f1a7890 */ /* 0x000fe4000fffe0ff */
[----:B------:R-:W-:Y:S02]  /*2000*/  UIADD3 UR40, UP1, UPT, UR22, 0x80, URZ ;  /* 0x0000008016287890 */ /* 0x000fe4000ff3e0ff */
[----:B------:R-:W-:Y:S02]  /*2010*/  UISETP.NE.AND UP0, UPT, UR26, 0x7, UPT ;  /* 0x000000071a00788c */ /* 0x000fe4000bf05270 */
[----:B------:R-:W-:Y:S02]  /*2020*/  USHF.L.U32 UR10, UR28, 0x6, URZ ;  /* 0x000000061c0a7899 */ /* 0x000fe400080006ff */
[----:B------:R-:W-:Y:S02]  /*2030*/  USEL UR9, URZ, 0x1, UP0 ;  /* 0x00000001ff097887 */ /* 0x000fe40008000000 */
[----:B------:R-:W-:-:S02]  /*2040*/  USEL UR26, UR26, URZ, UP0 ;  /* 0x000000ff1a1a7287 */ /* 0x000fc40008000000 */
[----:B------:R-:W-:Y:S02]  /*2050*/  UIADD3 UR38, UP0, UPT, UR22, 0x180, URZ ;  /* 0x0000018016267890 */ /* 0x000fe4000ff1e0ff */
[----:B------:R-:W-:Y:S01]  /*2060*/  ULEA UR8, UR26, UR6, 0x3 ;  /* 0x000000061a087291 */ /* 0x000fe2000f8e18ff */
[----:B------:R-:W-:Y:S01]  /*2070*/  LOP3.LUT R15, R15, UR9, RZ, 0x3c, !PT ;  /* 0x000000090f0f7c12 */ /* 0x000fe2000f8e3cff */
[----:B------:R-:W-:Y:S02]  /*2080*/  ULOP3.LUT UR17, UR17, 0xfefffff8, URZ, 0xc0, !UPT ;  /* 0xfefffff811117892 */ /* 0x000fe4000f8ec0ff */
[----:B------:R-:W-:Y:S01]  /*2090*/  UIADD3 UR19, UPT, UPT, UR5, UR10, URZ ;  /* 0x0000000a05137290 */ /* 0x000fe2000fffe0ff */
[----:B-1----:R-:W-:Y:S01]  /*20a0*/  SHF.L.U32 R2, R15, 0x1f, RZ ;  /* 0x0000001f0f027819 */ /* 0x002fe200000006ff */
[----:B------:R-:W-:Y:S02]  /*20b0*/  UIADD3.X UR41, UPT, UPT, URZ, UR23, URZ, UP1, !UPT ;  /* 0x00000017ff297290 */ /* 0x000fe40008ffe4ff */
[----:B------:R-:W-:Y:S01]  /*20c0*/  UPRMT UR30, URZ, 0x5410, UR4 ;  /* 0x00005410ff1e7896 */ /* 0x000fe20008000004 */
[----:B------:R4:W1:Y:S01]  /*20d0*/  SYNCS.PHASECHK.TRANS64.TRYWAIT P0, [UR8+0x38], R2 ;  /* 0x00003802ff0075a7 */ /* 0x0008620008001108 */
[----:B------:R-:W-:-:S02]  /*20e0*/  USHF.L.U32 UR8, UR31, 0xd, URZ ;  /* 0x0000000d1f087899 */ /* 0x000fc400080006ff */
[----:B------:R-:W-:Y:S02]  /*20f0*/  UIADD3.X UR39, UPT, UPT, URZ, UR23, URZ, UP0, !UPT ;  /* 0x00000017ff277290 */ /* 0x000fe400087fe4ff */
[----:B------:R-:W-:Y:S02]  /*2100*/  ULEA UR16, UR7, UR8, 0x1 ;  /* 0x0000000807107291 */ /* 0x000fe4000f8e08ff */
[----:B------:R-:W-:Y:S02]  /*2110*/  UIADD3 UR8, UPT, UPT, UR6, 0x12300, UR8 ;  /* 0x0001230006087890 */ /* 0x000fe4000fffe008 */
[----:B------:R-:W-:Y:S01]  /*2120*/  UIADD3 UR16, UPT, UPT, UR6, 0x4300, UR16 ;  /* 0x0000430006107890 */ /* 0x000fe2000fffe010 */
[----:B------:R-:W-:Y:S01]  /*2130*/  UMOV UR32, 0x0 ;  /* 0x0000000000207882 */ /* 0x000fe20000000000 */
[----:B------:R-:W-:Y:S01]  /*2140*/  UMOV UR33, 0x10000000 ;  /* 0x1000000000217882 */ /* 0x000fe20000000000 */
[----:B------:R-:W-:Y:S01]  /*2150*/  UMOV UR18, UR34 ;  /* 0x0000002200127c82 */ /* 0x000fe20008000000 */
[----:B------:R-:W-:Y:S01]  /*2160*/  UMOV UR20, UR36 ;  /* 0x0000002400147c82 */ /* 0x000fe20008000000 */
[----:B------:R-:W-:Y:S01]  /*2170*/  UMOV UR12, UR36 ;  /* 0x00000024000c7c82 */ /* 0x000fe20008000000 */
[----:B------:R-:W-:Y:S01]  /*2180*/  UMOV UR9, UR17 ;  /* 0x0000001100097c82 */ /* 0x000fe20008000000 */
[----:B------:R-:W-:-:S02]  /*2190*/  UIADD3 UR28, UPT, UPT, UR28, 0x1, URZ ;  /* 0x000000011c1c7890 */ /* 0x000fc4000fffe0ff */
[----:B------:R4:W-:Y:S01]  /*21a0*/  UTMALDG.3D.MULTICAST.2CTA [UR16], [UR40], UR30, desc[UR32] ;  /* 0x00002010280073b4 */ /* 0x0009e2000821181e */
[----:B------:R-:W-:Y:S01]  /*21b0*/  UMOV UR31, UR26 ;  /* 0x0000001a001f7c82 */ /* 0x000fe20008000000 */
[----:B------:R-:W-:Y:S01]  /*21c0*/  UISETP.NE.AND UP0, UPT, UR28, UR29, UPT ;  /* 0x0000001d1c00728c */ /* 0x000fe2000bf05270 */
[----:B------:R4:W-:Y:S08]  /*21d0*/  UTMALDG.3D.2CTA [UR8], [UR38], desc[UR32] ;  /* 0x00002008260075b4 */ /* 0x0009f00008211000 */
[----:B----4-:R-:W-:Y:S05]  /*21e0*/  BRA.U UP0, `(.L_x_38) ;  /* 0xfffffffd00447547 */ /* 0x010fea000b83ffff */
.L_x_32:
[----:B-1----:R-:W-:Y:S01]  /*21f0*/  LEA R2, R14, UR6, 0x3 ;  /* 0x000000060e027c11 */ /* 0x002fe2000f8e18ff */
[----:B------:R-:W-:Y:S01]  /*2200*/  NOP ;  /* 0x0000000000007918 */ /* 0x000fe20000000000 */
[----:B--2---:R-:W-:Y:S02]  /*2210*/  SHF.L.U32 R3, R12, 0x1f, RZ ;  /* 0x0000001f0c037819 */ /* 0x004fe400000006ff */
[----:B------:R-:W-:Y:S02]  /*2220*/  LEA R4, R14, UR6, 0x4 ;  /* 0x000000060e047c11 */ /* 0x000fe4000f8e20ff */
[----:B------:R-:W1:Y:S02]  /*2230*/  SYNCS.PHASECHK.TRANS64.TRYWAIT P0, [R2+URZ+0xc0], R3 ;  /* 0x0000c003020075a7 */ /* 0x000e6400080011ff */
[----:B-1----:R-:W-:Y:S05]  /*2240*/  @!P0 BRA `(.L_x_39) ;  /* 0x00000068009c8947 */ /* 0x002fea0003800000 */
.L_x_155:
[----:B------:R-:W2:Y:S01]  /*2250*/  LDS.128 R4, [R4+0x150] ;  /* 0x0001500004047984 */ /* 0x000ea20000000c00 */
[----:B------:R-:W-:Y:S01]  /*2260*/  ISETP.GE.AND P0, PT, R26, 0x1, PT ;  /* 0x000000011a00780c */ /* 0x000fe20003f06270 */
[----:B-1----:R-:W-:Y:S01]  /*2270*/  VIADD R2, R2, 0xd0 ;  /* 0x000000d002027836 */ /* 0x002fe20000000000 */
[----:B------:R-:W-:Y:S01]  /*2280*/  @!PT LDS RZ, [RZ] ;  /* 0x00000000fffff984 */ /* 0x000fe20000000800 */
[----:B------:R-:W-:Y:S01]  /*2290*/  @!PT LDS RZ, [RZ] ;  /* 0x00000000fffff984 */ /* 0x000fe20000000800 */
[----:B------:R-:W-:Y:S01]  /*22a0*/  @!PT LDS RZ, [RZ] ;  /* 0x00000000fffff984 */ /* 0x000fe20000000800 */
[----:B------:R-:W-:Y:S01]  /*22b0*/  @!PT LDS RZ, [RZ] ;  /* 0x00000000fffff984 */ /* 0x000fe20000000800 */
[----:B------:R1:W-:Y:S06]  /*22c0*/  MEMBAR.ALL.CTA ;  /* 0x0000000000007992 */ /* 0x0003ec0000008000 */
[----:B-1----:R-:W1:Y:S01]  /*22d0*/  FENCE.VIEW.ASYNC.S ;  /* 0x00000000000073c6 */ /* 0x002e620000000000 */
[----:B------:R-:W-:-:S04]  /*22e0*/  PRMT R2, RZ, 0x654, R2 ;  /* 0x00000654ff027816 */ /* 0x000fc80000000002 */
[----:B-1----:R1:W-:Y:S01]  /*22f0*/  SYNCS.ARRIVE.TRANS64.RED.A1T0 RZ, [R2+URZ], RZ ;  /* 0x000000ff02ff79a7 */ /* 0x0023e200081004ff */
[----:B--2---:R-:W-:-:S13]  /*2300*/  LOP3.LUT P2, RZ, R6, 0x1, RZ, 0xc0, !PT ;  /* 0x0000000106ff7812 */ /* 0x004fda000784c0ff */
[----:B------:R-:W-:Y:S01]  /*2310*/  @P2 SHF.R.U32.HI R3, RZ, 0x10, R5 ;  /* 0x00000010ff032819 */ /* 0x000fe20000011605 */
[----:B------:R-:W-:Y:S01]  /*2320*/  VOTEU.ANY UP0, P2 ;  /* 0x0000000000ff7886 */ /* 0x000fe20001000100 */
[----:B------:R-:W-:Y:S02]  /*2330*/  @P2 MOV R13, R4 ;  /* 0x00000004000d2202 */ /* 0x000fe40000000f00 */
[----:B------:R-:W-:Y:S02]  /*2340*/  @P2 R2UR.BROADCAST UR8, R3 ;  /* 0x00000000030822ca */ /* 0x000fe400008e0000 */
[----:B------:R-:W-:-:S11]  /*2350*/  @P2 LOP3.LUT R11, R5, 0xffff, RZ, 0xc0, !PT ;  /* 0x0000ffff050b2812 */ /* 0x000fd600078ec0ff */
[----:B------:R-:W-:Y:S01]  /*2360*/  @UP0 UMOV UR36, UR8 ;  /* 0x0000000800240c82 */ /* 0x000fe20008000000 */
[----:B-1----:R-:W-:Y:S05]  /*2370*/  @!P0 BRA `(.L_x_40) ;  /* 0x0000000000b88947 */ /* 0x002fea0003800000 */
[----:B------:R-:W3:Y:S01]  /*2380*/  LDC.64 R4, c[0x0][0xb18] ;  /* 0x0002c600ff047b82 */ /* 0x000ee20000000a00 */
[----:B------:R-:W-:-:S07]  /*2390*/  ISETP.NE.AND P3, PT, R26, 0x1, PT ;  /* 0x000000011a00780c */ /* 0x000fce0003f65270 */
[----:B------:R-:W1:Y:S08]  /*23a0*/  LDC.64 R6, c[0x0][0xb10] ;  /* 0x0002c400ff067b82 */ /* 0x000e700000000a00 */
[----:B------:R-:W2:Y:S08]  /*23b0*/  LDC R17, c[0x0][0xb20] ;  /* 0x0002c800ff117b82 */ /* 0x000eb00000000800 */
[----:B------:R-:W4:Y:S01]  /*23c0*/  LDC R18, c[0x0][0xb0c] ;  /* 0x0002c300ff127b82 */ /* 0x000f220000000800 */
[----:B---3--:R-:W-:Y:S01]  /*23d0*/  IMAD.HI.U32 R22, R0, R5, RZ ;  /* 0x0000000500167227 */ /* 0x008fe200078e00ff */
[----:B------:R-:W-:-:S06]  /*23e0*/  ISETP.NE.AND P0, PT, R4, 0x1, PT ;  /* 0x000000010400780c */ /* 0x000fcc0003f05270 */
[----:B------:R-:W3:Y:S01]  /*23f0*/  LDC.64 R2, c[0x0][0xb28] ;  /* 0x0002ca00ff027b82 */ /* 0x000ee20000000a00 */
[----:B-1----:R-:W-:-:S04]  /*2400*/  IMAD.HI.U32 R20, R9, R6, RZ ;  /* 0x0000000609147227 */ /* 0x002fc800078e00ff */
[----:B------:R-:W-:Y:S01]  /*2410*/  IMAD.HI.U32 R24, R13, R6, RZ ;  /* 0x000000060d187227 */ /* 0x000fe200078e00ff */
[----:B------:R-:W-:Y:S02]  /*2420*/  SHF.R.U32.HI R20, RZ, R7, R20 ;  /* 0x00000007ff147219 */ /* 0x000fe40000011614 */
[----:B--2---:R-:W-:Y:S01]  /*2430*/  SHF.R.U32.HI R19, RZ, R17, R22 ;  /* 0x00000011ff137219 */ /* 0x004fe20000011616 */
[----:B------:R-:W-:Y:S01]  /*2440*/  IMAD.HI.U32 R22, R11, R5, RZ ;  /* 0x000000050b167227 */ /* 0x000fe200078e00ff */
[----:B------:R-:W-:Y:S02]  /*2450*/  SHF.R.U32.HI R24, RZ, R7, R24 ;  /* 0x00000007ff187219 */ /* 0x000fe40000011618 */
[----:B------:R-:W-:Y:S02]  /*2460*/  SEL R19, R0, R19, !P0 ;  /* 0x0000001300137207 */ /* 0x000fe40004000000 */
[----:B------:R-:W-:Y:S02]  /*2470*/  SHF.R.U32.HI R22, RZ, R17, R22 ;  /* 0x00000011ff167219 */ /* 0x000fe40000011616 */
[----:B----4-:R-:W-:-:S02]  /*2480*/  ISETP.NE.AND P1, PT, R18, 0x1, PT ;  /* 0x000000011200780c */ /* 0x010fc40003f25270 */
[----:B------:R-:W-:Y:S02]  /*2490*/  SEL R5, R11, R22, !P0 ;  /* 0x000000160b057207 */ /* 0x000fe40004000000 */
[----:B------:R-:W-:Y:S02]  /*24a0*/  SEL R21, R9, R20, !P1 ;  /* 0x0000001409157207 */ /* 0x000fe40004800000 */
[----:B------:R-:W-:Y:S01]  /*24b0*/  SEL R7, R13, R24, !P1 ;  /* 0x000000180d077207 */ /* 0x000fe20004800000 */
[----:B---3--:R-:W-:Y:S01]  /*24c0*/  IMAD.HI.U32 R20, R19, R2, RZ ;  /* 0x0000000213147227 */ /* 0x008fe200078e00ff */
[----:B------:R-:W-:-:S03]  /*24d0*/  IADD3 R17, PT, PT, -R5, RZ, RZ ;  /* 0x000000ff05117210 */ /* 0x000fc60007ffe1ff */
        /* <DEDUP_REMOVED lines=11> */
[----:B------:R-:W-:-:S04]  /*2590*/  @!P0 IMAD.HI.U32 R20, R7, R2, RZ ;  /* 0x0000000207148227 */ /* 0x000fc800078e00ff */
[----:B------:R-:W-:Y:S01]  /*25a0*/  IMAD.MOV R2, RZ, RZ, -R6 ;  /* 0x000000ffff027224 */ /* 0x000fe200078e0a06 */
[----:B------:R-:W-:-:S03]  /*25b0*/  @!P0 SHF.R.U32.HI R20, RZ, R3, R20 ;  /* 0x00000003ff148219 */ /* 0x000fc60000011614 */
[----:B------:R-:W-:Y:S01]  /*25c0*/  IMAD R2, R26, R2, R5 ;  /* 0x000000021a027224 */ /* 0x000fe200078e0205 */
        /* <DEDUP_REMOVED lines=9> */
.L_x_40:
[----:B------:R-:W1:Y:S02]  /*2660*/  LDCU UR8, c[0x0][0xb30] ;  /* 0x00016600ff0877ac */ /* 0x000e640008000800 */
[----:B-1----:R-:W-:-:S09]  /*2670*/  UISETP.NE.AND UP0, UPT, UR8, 0x1, UPT ;  /* 0x000000010800788c */ /* 0x002fd2000bf05270 */
[----:B------:R-:W-:Y:S05]  /*2680*/  BRA.U UP0, `(.L_x_41) ;  /* 0x0000000100407547 */ /* 0x000fea000b800000 */
[----:B------:R-:W1:Y:S08]  /*2690*/  LDC.64 R4, c[0x0][0xb10] ;  /* 0x0002c400ff047b82 */ /* 0x000e700000000a00 */
[----:B------:R-:W2:Y:S08]  /*26a0*/  LDC.64 R2, c[0x0][0xb18] ;  /* 0x0002c600ff027b82 */ /* 0x000eb00000000a00 */
[----:B------:R-:W4:Y:S08]  /*26b0*/  LDC R6, c[0x0][0xb20] ;  /* 0x0002c800ff067b82 */ /* 0x000f300000000800 */
[----:B------:R-:W3:Y:S01]  /*26c0*/  LDC R18, c[0x0][0xb0c] ;  /* 0x0002c300ff127b82 */ /* 0x000ee20000000800 */
[----:B-1----:R-:W-:-:S05]  /*26d0*/  IMAD.HI.U32 R4, R13, R4, RZ ;  /* 0x000000040d047227 */ /* 0x002fca00078e00ff */
[----:B------:R-:W-:Y:S01]  /*26e0*/  SHF.R.U32.HI R4, RZ, R5, R4 ;  /* 0x00000005ff047219 */ /* 0x000fe20000011604 */
[----:B--2---:R-:W-:Y:S01]  /*26f0*/  IMAD.HI.U32 R3, R11, R3, RZ ;  /* 0x000000030b037227 */ /* 0x004fe200078e00ff */
[----:B------:R-:W-:-:S04]  /*2700*/  ISETP.NE.AND P0, PT, R2, 0x1, PT ;  /* 0x000000010200780c */ /* 0x000fc80003f05270 */
[----:B----4-:R-:W-:-:S04]  /*2710*/  SHF.R.U32.HI R6, RZ, R6, R3 ;  /* 0x00000006ff067219 */ /* 0x010fc80000011603 */
[----:B------:R-:W-:Y:S02]  /*2720*/  SEL R3, R11, R6, !P0 ;  /* 0x000000060b037207 */ /* 0x000fe40004000000 */
[----:B---3--:R-:W-:-:S04]  /*2730*/  ISETP.NE.AND P1, PT, R18, 0x1, PT ;  /* 0x000000011200780c */ /* 0x008fc80003f25270 */
[----:B------:R-:W-:-:S05]  /*2740*/  SEL R4, R13, R4, !P1 ;  /* 0x000000040d047207 */ /* 0x000fca0004800000 */
[----:B------:R-:W-:Y:S02]  /*2750*/  IMAD.IADD R5, R3, 0x1, -R4 ;  /* 0x0000000103057824 */ /* 0x000fe400078e0a04 */
[----:B------:R-:W-:Y:S02]  /*2760*/  IMAD.IADD R3, R4, 0x1, -R3 ;  /* 0x0000000104037824 */ /* 0x000fe400078e0a03 */
[----:B------:R-:W-:Y:S02]  /*2770*/  IMAD R13, R5, R18, R13 ;  /* 0x00000012050d7224 */ /* 0x000fe400078e020d */
[----:B------:R-:W-:-:S07]  /*2780*/  IMAD R11, R3, R2, R11 ;  /* 0x00000002030b7224 */ /* 0x000fce00078e020b */
.L_x_41:
[----:B------:R-:W-:Y:S01]  /*2790*/  VIADD R14, R14, 0x1 ;  /* 0x000000010e0e7836 */ /* 0x000fe20000000000 */
[----:B------:R-:W-:Y:S01]  /*27a0*/  PLOP3.LUT P1, PT, PT, PT, PT, 0x80, 0x8 ;  /* 0x000000000008781c */ /* 0x000fe20003f2f070 */
[----:B------:R-:W-:Y:S02]  /*27b0*/  IMAD.IADD R21, R13, 0x1, R64 ;  /* 0x000000010d157824 */ /* 0x000fe400078e0240 */
[----:B------:R-:W-:Y:S01]  /*27c0*/  IMAD.IADD R20, R11, 0x1, R62 ;  /* 0x000000010b147824 */ /* 0x000fe200078e023e */
[----:B------:R-:W-:-:S04]  /*27d0*/  ISETP.NE.AND P0, PT, R14, 0x2, PT ;  /* 0x000000020e00780c */ /* 0x000fc80003f05270 */
[----:B------:R-:W-:Y:S02]  /*27e0*/  SEL R3, RZ, 0x1, P0 ;  /* 0x00000001ff037807 */ /* 0x000fe40000000000 */
[----:B------:R-:W-:Y:S02]  /*27f0*/  SEL R14, R14, RZ, P0 ;  /* 0x000000ff0e0e7207 */ /* 0x000fe40000000000 */
[----:B------:R-:W-:Y:S01]  /*2800*/  LOP3.LUT R12, R12, R3, RZ, 0x3c, !PT ;  /* 0x000000030c0c7212 */ /* 0x000fe200078e3cff */
[----:B------:R-:W-:Y:S06]  /*2810*/  @P2 BRA `(.L_x_42) ;  /* 0xfffffff000502947 */ /* 0x000fec000383ffff */
[----:B------:R-:W-:Y:S01]  /*2820*/  UIADD3 UR6, UPT, UPT, UR6, 0x38, URZ ;  /* 0x0000003806067890 */ /* 0x000fe2000fffe0ff */
[----:B------:R-:W-:-:S03]  /*2830*/  SHF.L.U32 R3, R15, 0x1f, RZ ;  /* 0x0000001f0f037819 */ /* 0x000fc600000006ff */
[----:B------:R-:W-:-:S09]  /*2840*/  ULEA UR4, UR26, UR6, 0x3 ;  /* 0x000000061a047291 */ /* 0x000fd2000f8e18ff */
[----:B------:R-:W1:Y:S02]  /*2850*/  SYNCS.PHASECHK.TRANS64.TRYWAIT P0, [UR4], R3 ;  /* 0x00000003ff0075a7 */ /* 0x000e640008001104 */
[----:B-1----:R-:W-:Y:S05]  /*2860*/  @!P0 BRA `(.L_x_43) ;  /* 0x0000006400288947 */ /* 0x002fea0003800000 */
.L_x_157:
[----:B------:R-:W-:-:S04]  /*2870*/  UIADD3 UR5, UPT, UPT, UR26, 0x1, URZ ;  /* 0x000000011a057890 */ /* 0x000fc8000fffe0ff */
[----:B------:R-:W-:-:S04]  /*2880*/  UISETP.NE.AND UP0, UPT, UR5, 0x7, UPT ;  /* 0x000000070500788c */ /* 0x000fc8000bf05270 */
[----:B------:R-:W-:Y:S02]  /*2890*/  USEL UR7, URZ, 0x1, UP0 ;  /* 0x00000001ff077887 */ /* 0x000fe40008000000 */
[----:B------:R-:W-:-:S04]  /*28a0*/  USEL UR5, UR5, URZ, UP0 ;  /* 0x000000ff05057287 */ /* 0x000fc80008000000 */
[----:B------:R-:W-:Y:S01]  /*28b0*/  ULEA UR4, UR5, UR6, 0x3 ;  /* 0x0000000605047291 */ /* 0x000fe2000f8e18ff */
[----:B------:R-:W-:-:S04]  /*28c0*/  LOP3.LUT R2, R15, UR7, RZ, 0x3c, !PT ;  /* 0x000000070f027c12 */ /* 0x000fc8000f8e3cff */
[----:B-1----:R-:W-:-:S04]  /*28d0*/  SHF.L.U32 R3, R2, 0x1f, RZ ;  /* 0x0000001f02037819 */ /* 0x002fc800000006ff */
[----:B------:R-:W1:Y:S02]  /*28e0*/  SYNCS.PHASECHK.TRANS64.TRYWAIT P0, [UR4], R3 ;  /* 0x00000003ff0075a7 */ /* 0x000e640008001104 */
[----:B-1----:R-:W-:Y:S05]  /*28f0*/  @!P0 BRA `(.L_x_44) ;  /* 0x00000064001c8947 */ /* 0x002fea0003800000 */
.L_x_159:
        /* <DEDUP_REMOVED lines=9> */
.L_x_161:
        /* <DEDUP_REMOVED lines=9> */
.L_x_163:
        /* <DEDUP_REMOVED lines=9> */
.L_x_165:
        /* <DEDUP_REMOVED lines=9> */
.L_x_167:
[----:B------:R-:W-:-:S04]  /*2b40*/  UIADD3 UR5, UPT, UPT, UR5, 0x1, URZ ;  /* 0x0000000105057890 */ /* 0x000fc8000fffe0ff */
[----:B------:R-:W-:-:S04]  /*2b50*/  UISETP.NE.AND UP0, UPT, UR5, 0x7, UPT ;  /* 0x000000070500788c */ /* 0x000fc8000bf05270 */
[----:B------:R-:W-:Y:S02]  /*2b60*/  USEL UR4, URZ, 0x1, UP0 ;  /* 0x00000001ff047887 */ /* 0x000fe40008000000 */
[----:B------:R-:W-:-:S04]  /*2b70*/  USEL UR5, UR5, URZ, UP0 ;  /* 0x000000ff05057287 */ /* 0x000fc80008000000 */
[----:B------:R-:W-:Y:S01]  /*2b80*/  ULEA UR5, UR5, UR6, 0x3 ;  /* 0x0000000605057291 */ /* 0x000fe2000f8e18ff */
[----:B-1----:R-:W-:-:S04]  /*2b90*/  LOP3.LUT R3, R2, UR4, RZ, 0x3c, !PT ;  /* 0x0000000402037c12 */ /* 0x002fc8000f8e3cff */
[----:B------:R-:W-:Y:S01]  /*2ba0*/  SHF.L.U32 R3, R3, 0x1f, RZ ;  /* 0x0000001f03037819 */ /* 0x000fe200000006ff */
[----:B---3--:R-:W-:-:S07]  /*2bb0*/  IMAD.U32 R0, RZ, RZ, UR5 ;  /* 0x00000005ff007e24 */ /* 0x008fce000f8e00ff */
.L_x_49:
[----:B-1----:R1:W2:Y:S02]  /*2bc0*/  SYNCS.PHASECHK.TRANS64.TRYWAIT P0, [R0+URZ], R3 ;  /* 0x00000003000075a7 */ /* 0x0022a400080011ff */
[----:B--2---:R-:W-:Y:S05]  /*2bd0*/  @!P0 NANOSLEEP.SYNCS 0x989680 ;  /* 0x009896800000895d */ /* 0x004fea0003900000 */
[----:B------:R-:W2:Y:S02]  /*2be0*/  @!P0 SYNCS.PHASECHK.TRANS64 P0, [R0+URZ], R3 ;  /* 0x00000003000085a7 */ /* 0x000ea400080010ff */
[----:B--2---:R-:W-:Y:S05]  /*2bf0*/  @P0 EXIT ;  /* 0x000000000000094d */ /* 0x004fea0003800000 */
[----:B------:R-:W-:Y:S05]  /*2c00*/  BRA `(.L_x_49) ;  /* 0xfffffffc00ec7947 */ /* 0x000fea000383ffff */
.L_x_22:
[----:B------:R-:W-:-:S04]  /*2c10*/  UISETP.NE.AND UP0, UPT, UR37, URZ, UPT ;  /* 0x000000ff2500728c */ /* 0x000fc8000bf05270 */
[----:B------:R-:W-:-:S09]  /*2c20*/  UISETP.NE.OR UP0, UPT, UR10, 0x1, UP0 ;  /* 0x000000010a00788c */ /* 0x000fd20008705670 */
[----:B------:R-:W-:Y:S05]  /*2c30*/  BRA.U UP0, `(.L_x_50) ;  /* 0x00000005004c7547 */ /* 0x000fea000b800000 */
[----:B------:R-:W-:Y:S01]  /*2c40*/  HFMA2 R11, -RZ, RZ, 0, 0 ;  /* 0x00000000ff0b7431 */ /* 0x000fe200000001ff */
[----:B------:R-:W-:Y:S01]  /*2c50*/  ISETP.GE.U32.AND P2, PT, R10, 0x8, PT ;  /* 0x000000080a00780c */ /* 0x000fe20003f46070 */
[----:B------:R-:W-:Y:S01]  /*2c60*/  IMAD.MOV.U32 R12, RZ, RZ, 0x1 ;  /* 0x00000001ff0c7424 */ /* 0x000fe200078e00ff */
[----:B------:R-:W-:Y:S01]  /*2c70*/  CS2R R8, SRZ ;  /* 0x0000000000087805 */ /* 0x000fe2000001ff00 */
[----:B------:R-:W-:Y:S01]  /*2c80*/  IMAD.MOV.U32 R3, RZ, RZ, RZ ;  /* 0x000000ffff037224 */ /* 0x000fe200078e00ff */
[----:B------:R-:W-:Y:S01]  /*2c90*/  UMOV UR4, 0x400 ;  /* 0x0000040000047882 */ /* 0x000fe20000000000 */
[----:B------:R-:W-:Y:S01]  /*2ca0*/  UMOV UR6, URZ ;  /* 0x000000ff00067c82 */ /* 0x000fe20008000000 */
[----:B------:R-:W-:-:S12]  /*2cb0*/  ULEA UR37, UR37, UR4, 0x18 ;  /* 0x0000000425257291 */ /* 0x000fd8000f8ec0ff */
.L_x_54:
[----:B------:R-:W-:Y:S02]  /*2cc0*/  LEA R0, R3, UR37, 0x3 ;  /* 0x0000002503007c11 */ /* 0x000fe4000f8e18ff */
[----:B------:R-:W-:-:S03]  /*2cd0*/  SHF.L.U32 R5, R8, 0x1f, RZ ;  /* 0x0000001f08057819 */ /* 0x000fc600000006ff */
[----:B------:R-:W-:Y:S01]  /*2ce0*/  VIADD R4, R0, 0x130 ;  /* 0x0000013000047836 */ /* 0x000fe20000000000 */
[----:B------:R-:W1:Y:S02]  /*2cf0*/  SYNCS.PHASECHK.TRANS64.TRYWAIT P0, [R0+URZ+0x120], R5 ;  /* 0x00012005000075a7 */ /* 0x000e6400080011ff */
[----:B-1----:R-:W-:Y:S05]  /*2d00*/  @!P0 BRA `(.L_x_51) ;  /* 0x0000006000908947 */ /* 0x002fea0003800000 */
.L_x_168:
[----:B------:R-:W-:Y:S01]  /*2d10*/  ULEA UR5, UR6, UR37, 0x3 ;  /* 0x0000002506057291 */ /* 0x000fe2000f8e18ff */
[----:B------:R-:W-:Y:S01]  /*2d20*/  PRMT R4, RZ, 0x654, R4 ;  /* 0x00000654ff047816 */ /* 0x000fe20000000004 */
[----:B-1----:R-:W-:Y:S01]  /*2d30*/  @!P2 IMAD.MOV.U32 R5, RZ, RZ, 0x10 ;  /* 0x00000010ff05a424 */ /* 0x002fe200078e00ff */
[----:B------:R-:W-:Y:S01]  /*2d40*/  SHF.L.U32 R7, R12, 0x1f, RZ ;  /* 0x0000001f0c077819 */ /* 0x000fe200000006ff */
[----:B------:R-:W-:Y:S01]  /*2d50*/  UIADD3 UR4, UPT, UPT, UR5, 0xc0, URZ ;  /* 0x000000c005047890 */ /* 0x000fe2000fffe0ff */
[----:B------:R1:W-:Y:S05]  /*2d60*/  SYNCS.ARRIVE.TRANS64.RED.A1T0 RZ, [R4+URZ], RZ ;  /* 0x000000ff04ff79a7 */ /* 0x0003ea00081004ff */
[----:B------:R-:W-:Y:S01]  /*2d70*/  IMAD.U32 R13, RZ, RZ, UR4 ;  /* 0x00000004ff0d7e24 */ /* 0x000fe2000f8e00ff */
[----:B------:R-:W2:Y:S04]  /*2d80*/  SYNCS.PHASECHK.TRANS64.TRYWAIT P0, [UR5+0xd0], R7 ;  /* 0x0000d007ff0075a7 */ /* 0x000ea80008001105 */
[----:B------:R-:W-:Y:S01]  /*2d90*/  PRMT R13, R10, 0x654, R13 ;  /* 0x000006540a0d7816 */ /* 0x000fe2000000000d */
[----:B-12---:R-:W-:Y:S06]  /*2da0*/  @!P0 BRA `(.L_x_52) ;  /* 0x00000060007c8947 */ /* 0x006fec0003800000 */
.L_x_170:
[----:B------:R-:W-:Y:S01]  /*2db0*/  ULEA UR4, UR6, UR37, 0x4 ;  /* 0x0000002506047291 */ /* 0x000fe2000f8e20ff */
[----:B------:R-:W-:Y:S01]  /*2dc0*/  SEL R2, R13, R2, !P2 ;  /* 0x000000020d027207 */ /* 0x000fe20005000000 */
[----:B------:R-:W-:Y:S01]  /*2dd0*/  UIADD3 UR5, UPT, UPT, UR5, 0xc0, URZ ;  /* 0x000000c005057890 */ /* 0x000fe2000fffe0ff */
[----:B-1----:R-:W-:Y:S01]  /*2de0*/  LEA R0, R11, UR37, 0x3 ;  /* 0x000000250b007c11 */ /* 0x002fe2000f8e18ff */
[----:B------:R-:W-:Y:S01]  /*2df0*/  UIADD3 UR4, UPT, UPT, UR4, 0x150, URZ ;  /* 0x0000015004047890 */ /* 0x000fe2000fffe0ff */
[----:B------:R1:W-:Y:S01]  /*2e00*/  @!P2 SYNCS.ARRIVE.TRANS64.RED RZ, [R2+URZ], R5 ;  /* 0x0000000502ffa9a7 */ /* 0x0003e200080004ff */
[----:B------:R-:W-:Y:S01]  /*2e10*/  UIADD3 UR6, UPT, UPT, UR6, 0x1, URZ ;  /* 0x0000000106067890 */ /* 0x000fe2000fffe0ff */
[----:B------:R-:W-:-:S03]  /*2e20*/  VIADD R3, R3, 0x1 ;  /* 0x0000000103037836 */ /* 0x000fc60000000000 */
[----:B------:R-:W-:Y:S02]  /*2e30*/  UISETP.NE.AND UP0, UPT, UR6, 0x2, UPT ;  /* 0x000000020600788c */ /* 0x000fe4000bf05270 */
[----:B------:R-:W-:Y:S01]  /*2e40*/  ISETP.NE.AND P0, PT, R3, 0x2, PT ;  /* 0x000000020300780c */ /* 0x000fe20003f05270 */
[----:B------:R-:W-:Y:S06]  /*2e50*/  UGETNEXTWORKID.BROADCAST [UR4], [UR5] ;  /* 0x00000000040073ca */ /* 0x000fec0008000100 */
[----:B------:R-:W-:Y:S02]  /*2e60*/  USEL UR4, URZ, 0x1, UP0 ;  /* 0x00000001ff047887 */ /* 0x000fe40008000000 */
[----:B------:R-:W-:-:S04]  /*2e70*/  USEL UR6, UR6, URZ, UP0 ;  /* 0x000000ff06067287 */ /* 0x000fc80008000000 */
[----:B------:R-:W-:Y:S02]  /*2e80*/  LOP3.LUT R12, R12, UR4, RZ, 0x3c, !PT ;  /* 0x000000040c0c7c12 */ /* 0x000fe4000f8e3cff */
[----:B-1----:R-:W-:-:S04]  /*2e90*/  SHF.L.U32 R5, R9, 0x1f, RZ ;  /* 0x0000001f09057819 */ /* 0x002fc800000006ff */
[----:B------:R-:W1:Y:S02]  /*2ea0*/  SYNCS.PHASECHK.TRANS64.TRYWAIT P1, [R0+URZ+0xc0], R5 ;  /* 0x0000c005000075a7 */ /* 0x000e6400080211ff */
[----:B-1----:R-:W-:Y:S05]  /*2eb0*/  @!P1 BRA `(.L_x_53) ;  /* 0x0000006000509947 */ /* 0x002fea0003800000 */
.L_x_171:
[----:B------:R-:W-:Y:S01]  /*2ec0*/  LEA R4, R11, UR37, 0x4 ;  /* 0x000000250b047c11 */ /* 0x000fe2000f8e20ff */
[----:B-1----:R-:W-:Y:S01]  /*2ed0*/  VIADD R0, R0, 0xd0 ;  /* 0x000000d000007836 */ /* 0x002fe20000000000 */
[----:B------:R-:W-:Y:S01]  /*2ee0*/  SEL R3, R3, RZ, P0 ;  /* 0x000000ff03037207 */ /* 0x000fe20000000000 */
[----:B------:R-:W-:-:S03]  /*2ef0*/  VIADD R11, R11, 0x1 ;  /* 0x000000010b0b7836 */ /* 0x000fc60000000000 */
[----:B------:R-:W1:Y:S01]  /*2f00*/  LDS.128 R4, [R4+0x150] ;  /* 0x0001500004047984 */ /* 0x000e620000000c00 */
[----:B------:R-:W-:Y:S02]  /*2f10*/  PRMT R0, RZ, 0x654, R0 ;  /* 0x00000654ff007816 */ /* 0x000fe40000000000 */
[C---:B------:R-:W-:Y:S01]  /*2f20*/  ISETP.NE.AND P1, PT, R11.reuse, 0x2, PT ;  /* 0x000000020b00780c */ /* 0x040fe20003f25270 */
[----:B------:R-:W-:Y:S01]  /*2f30*/  @!PT LDS RZ, [RZ] ;  /* 0x00000000fffff984 */ /* 0x000fe20000000800 */
[----:B------:R-:W-:Y:S01]  /*2f40*/  @!PT LDS RZ, [RZ] ;  /* 0x00000000fffff984 */ /* 0x000fe20000000800 */
[----:B------:R-:W-:Y:S01]  /*2f50*/  @!PT LDS RZ, [RZ] ;  /* 0x00000000fffff984 */ /* 0x000fe20000000800 */
[----:B------:R-:W-:Y:S01]  /*2f60*/  @!PT LDS RZ, [RZ] ;  /* 0x00000000fffff984 */ /* 0x000fe20000000800 */
[----:B------:R2:W-:Y:S06]  /*2f70*/  MEMBAR.ALL.CTA ;  /* 0x0000000000007992 */ /* 0x0005ec0000008000 */
[----:B--2---:R-:W2:Y:S01]  /*2f80*/  FENCE.VIEW.ASYNC.S ;  /* 0x00000000000073c6 */ /* 0x004ea20000000000 */
[----:B------:R-:W-:Y:S01]  /*2f90*/  SEL R11, R11, RZ, P1 ;  /* 0x000000ff0b0b7207 */ /* 0x000fe20000800000 */
[----:B--2---:R2:W-:Y:S01]  /*2fa0*/  SYNCS.ARRIVE.TRANS64.RED.A1T0 RZ, [R0+URZ], RZ ;  /* 0x000000ff00ff79a7 */ /* 0x0045e200081004ff */
[----:B-1----:R-:W-:-:S02]  /*2fb0*/  LOP3.LUT P3, RZ, R6, 0x1, RZ, 0xc0, !PT ;  /* 0x0000000106ff7812 */ /* 0x002fc4000786c0ff */
[----:B------:R-:W-:-:S04]  /*2fc0*/  SEL R5, RZ, 0x1, P0 ;  /* 0x00000001ff057807 */ /* 0x000fc80000000000 */
[----:B------:R-:W-:Y:S02]  /*2fd0*/  LOP3.LUT R8, R8, R5, RZ, 0x3c, !PT ;  /* 0x0000000508087212 */ /* 0x000fe400078e3cff */
[----:B--2---:R-:W-:-:S04]  /*2fe0*/  SEL R0, RZ, 0x1, P1 ;  /* 0x00000001ff007807 */ /* 0x004fc80000800000 */
[----:B------:R-:W-:Y:S01]  /*2ff0*/  LOP3.LUT R9, R9, R0, RZ, 0x3c, !PT ;  /* 0x0000000009097212 */ /* 0x000fe200078e3cff */
[----:B------:R-:W-:Y:S06]  /*3000*/  @P3 BRA `(.L_x_54) ;  /* 0xfffffffc002c3947 */ /* 0x000fec000383ffff */
[----:B------:R-:W-:Y:S01]  /*3010*/  ULEA UR5, UR6, UR37, 0x3 ;  /* 0x0000002506057291 */ /* 0x000fe2000f8e18ff */
[----:B------:R-:W-:-:S08]  /*3020*/  SHF.L.U32 R3, R12, 0x1f, RZ ;  /* 0x0000001f0c037819 */ /* 0x000fd000000006ff */
[----:B------:R-:W1:Y:S02]  /*3030*/  SYNCS.PHASECHK.TRANS64 P0, [UR5+0xd0], R3 ;  /* 0x0000d003ff0075a7 */ /* 0x000e640008001005 */
[----:B-1----:R-:W-:Y:S05]  /*3040*/  @P0 BRA `(.L_x_55) ;  /* 0x0000000000080947 */ /* 0x002fea0003800000 */
[----:B------:R-:W1:Y:S02]  /*3050*/  SYNCS.PHASECHK.TRANS64.TRYWAIT P0, [UR5+0xd0], R3 ;  /* 0x0000d003ff0075a7 */ /* 0x000e640008001105 */
[----:B-1----:R-:W-:Y:S05]  /*3060*/  @!P0 BRA `(.L_x_56) ;  /* 0x0000005c00f88947 */ /* 0x002fea0003800000 */
.L_x_55:
[----:B------:R-:W-:-:S04]  /*3070*/  UIADD3 UR4, UPT, UPT, UR6, 0x1, URZ ;  /* 0x0000000106047890 */ /* 0x000fc8000fffe0ff */
[----:B------:R-:W-:-:S04]  /*3080*/  UISETP.NE.AND UP0, UPT, UR4, 0x2, UPT ;  /* 0x000000020400788c */ /* 0x000fc8000bf05270 */
[----:B------:R-:W-:Y:S02]  /*3090*/  USEL UR7, URZ, 0x1, UP0 ;  /* 0x00000001ff077887 */ /* 0x000fe40008000000 */
[----:B------:R-:W-:-:S04]  /*30a0*/  USEL UR4, UR4, URZ, UP0 ;  /* 0x000000ff04047287 */ /* 0x000fc80008000000 */
[----:B------:R-:W-:Y:S01]  /*30b0*/  ULEA UR4, UR4, UR37, 0x3 ;  /* 0x0000002504047291 */ /* 0x000fe2000f8e18ff */
[----:B-1----:R-:W-:-:S04]  /*30c0*/  LOP3.LUT R3, R12, UR7, RZ, 0x3c, !PT ;  /* 0x000000070c037c12 */ /* 0x002fc8000f8e3cff */
[----:B------:R-:W-:-:S04]  /*30d0*/  SHF.L.U32 R0, R3, 0x1f, RZ ;  /* 0x0000001f03007819 */ /* 0x000fc800000006ff */
[----:B------:R-:W1:Y:S02]  /*30e0*/  SYNCS.PHASECHK.TRANS64 P0, [UR4+0xd0], R0 ;  /* 0x0000d000ff0075a7 */ /* 0x000e640008001004 */
[----:B-1----:R-:W-:Y:S05]  /*30f0*/  @P0 EXIT ;  /* 0x000000000000094d */ /* 0x002fea0003800000 */
[----:B------:R-:W-:Y:S02]  /*3100*/  SHF.L.U32 R3, R3, 0x1f, RZ ;  /* 0x0000001f03037819 */ /* 0x000fe400000006ff */
[----:B------:R-:W-:-:S07]  /*3110*/  MOV R0, UR4 ;  /* 0x0000000400007c02 */ /* 0x000fce0008000f00 */
.L_x_57:
[----:B-1----:R1:W2:Y:S02]  /*3120*/  SYNCS.PHASECHK.TRANS64.TRYWAIT P0, [R0+URZ+0xd0], R3 ;  /* 0x0000d003000075a7 */ /* 0x0022a400080011ff */
[----:B--2---:R-:W-:Y:S05]  /*3130*/  @!P0 NANOSLEEP.SYNCS 0x989680 ;  /* 0x009896800000895d */ /* 0x004fea0003900000 */
[----:B------:R-:W2:Y:S02]  /*3140*/  @!P0 SYNCS.PHASECHK.TRANS64 P0, [R0+URZ+0xd0], R3 ;  /* 0x0000d003000085a7 */ /* 0x000ea400080010ff */
[----:B--2---:R-:W-:Y:S05]  /*3150*/  @P0 EXIT ;  /* 0x000000000000094d */ /* 0x004fea0003800000 */
[----:B------:R-:W-:Y:S05]  /*3160*/  BRA `(.L_x_57) ;  /* 0xfffffffc00ec7947 */ /* 0x000fea000383ffff */
.L_x_50:
[----:B------:R-:W-:Y:S05]  /*3170*/  BRA.U UP3, `(.L_x_58) ;  /* 0x0000001103d47547 */ /* 0x000fea000b800000 */
[----:B------:R-:W-:Y:S01]  /*3180*/  UMOV UR4, 0x40 ;  /* 0x0000004000047882 */ /* 0x000fe20000000000 */
[----:B------:R-:W-:Y:S01]  /*3190*/  NOP ;  /* 0x0000000000007918 */ /* 0x000fe20000000000 */
[----:B------:R-:W-:Y:S01]  /*31a0*/  ULEA UR4, UR37, UR4, 0x18 ;  /* 0x0000000425047291 */ /* 0x000fe2000f8ec0ff */
[----:B------:R-:W-:Y:S02]  /*31b0*/  UMOV UR5, 0x400 ;  /* 0x0000040000057882 */ /* 0x000fe40000000000 */
[----:B------:R-:W-:-:S06]  /*31c0*/  ULEA UR37, UR37, UR5, 0x18 ;  /* 0x0000000525257291 */ /* 0x000fcc000f8ec0ff */
[----:B------:R-:W1:Y:S02]  /*31d0*/  LDS.U8 R2, [UR4+0x1c] ;  /* 0x00001c04ff027984 */ /* 0x000e640008000000 */
[----:B-1----:R-:W-:-:S13]  /*31e0*/  ISETP.NE.AND P0, PT, R2, RZ, PT ;  /* 0x000000ff0200720c */ /* 0x002fda0003f05270 */
[----:B------:R-:W-:Y:S05]  /*31f0*/  @P0 BRA `(.L_x_59) ;  /* 0x0000000400080947 */ /* 0x000fea0003800000 */
[----:B------:R-:W-:Y:S02]  /*3200*/  UISETP.NE.U32.AND UP0, UPT, UR9, 0x1, UPT ;  /* 0x000000010900788c */ /* 0x000fe4000bf05070 */
[----:B------:R-:W-:-:S07]  /*3210*/  UIADD3 UR6, UPT, UPT, UR4, 0x8, URZ ;  /* 0x0000000804067890 */ /* 0x000fce000fffe0ff */
[----:B------:R-:W-:Y:S05]  /*3220*/  BRA.U !UP0, `(.L_x_60) ;  /* 0x00000001089c7547 */ /* 0x000fea000b800000 */
[----:B------:R-:W-:Y:S01]  /*3230*/  ELECT P0, URZ, PT ;  /* 0x0000000000ff782f */ /* 0x000fe20003800000 */
[----:B------:R-:W-:-:S12]  /*3240*/  BSSY B0, `(.L_x_60) ;  /* 0x0000025000007945 */ /* 0x000fd80003800000 */
[----:B------:R-:W-:Y:S05]  /*3250*/  @!P0 BRA `(.L_x_61) ;  /* 0x00000000008c8947 */ /* 0x000fea0003800000 */
[----:B------:R-:W-:-:S05]  /*3260*/  UMOV UR5, 0x10 ;  /* 0x0000001000057882 */ /* 0x000fca0000000000 */
[----:B------:R-:W-:Y:S04]  /*3270*/  DEPBAR.LE SB1, 0x36 ;  /* 0x00009d800000791a */ /* 0x000fe80000000000 */
[----:B------:R-:W1:Y:S02]  /*3280*/  UTCATOMSWS.2CTA.FIND_AND_SET.ALIGN UP1, UR5, UR5 ;  /* 0x00000005000575e3 */ /* 0x000e640008220800 */
[----:B-1----:R-:W-:Y:S01]  /*3290*/  MOV R11, UR5 ;  /* 0x00000005000b7c02 */ /* 0x002fe20008000f00 */
[----:B------:R-:W-:Y:S06]  /*32a0*/  BRA.U UP1, `(.L_x_62) ;  /* 0x0000000101187547 */ /* 0x000fec000b800000 */
.L_x_63:
[----:B------:R-:W-:Y:S05]  /*32b0*/  NANOSLEEP 0x64 ;  /* 0x000000640000795d */ /* 0x000fea0003800000 */
[----:B------:R-:W-:-:S05]  /*32c0*/  UMOV UR5, 0x10 ;  /* 0x0000001000057882 */ /* 0x000fca0000000000 */
[----:B------:R-:W-:Y:S04]  /*32d0*/  DEPBAR.LE SB1, 0x36 ;  /* 0x00009d800000791a */ /* 0x000fe80000000000 */
[----:B------:R-:W1:Y:S02]  /*32e0*/  UTCATOMSWS.2CTA.FIND_AND_SET.ALIGN UP1, UR5, UR5 ;  /* 0x00000005000575e3 */ /* 0x000e640008220800 */
[----:B-1----:R-:W-:Y:S01]  /*32f0*/  MOV R11, UR5 ;  /* 0x00000005000b7c02 */ /* 0x002fe20008000f00 */
[----:B------:R-:W-:Y:S05]  /*3300*/  BRA.U !UP1, `(.L_x_63) ;  /* 0xfffffffd09e87547 */ /* 0x000fea000b83ffff */
.L_x_62:
[----:B------:R-:W1:Y:S01]  /*3310*/  LDS R5, [UR4+0x10] ;  /* 0x00001004ff057984 */ /* 0x000e620008000800 */
[----:B------:R-:W-:Y:S01]  /*3320*/  IMAD.U32 R3, RZ, RZ, UR37 ;  /* 0x00000025ff037e24 */ /* 0x000fe2000f8e00ff */
[----:B------:R-:W-:-:S03]  /*3330*/  MOV R2, UR8 ;  /* 0x0000000800027c02 */ /* 0x000fc60008000f00 */
[----:B------:R-:W-:Y:S01]  /*3340*/  VIADD R3, R3, 0x170 ;  /* 0x0000017003037836 */ /* 0x000fe20000000000 */
[----:B-1----:R-:W-:-:S04]  /*3350*/  SHF.L.U32 R5, R5, 0x1f, RZ ;  /* 0x0000001f05057819 */ /* 0x002fc800000006ff */
[----:B------:R-:W1:Y:S02]  /*3360*/  SYNCS.PHASECHK.TRANS64.TRYWAIT P0, [UR4+0x8], R5 ;  /* 0x00000805ff0075a7 */ /* 0x000e640008001104 */
[----:B-1----:R-:W-:Y:S05]  /*3370*/  @P0 BRA `(.L_x_64) ;  /* 0x0000000000080947 */ /* 0x002fea0003800000 */
[----:B------:R-:W1:Y:S02]  /*3380*/  SYNCS.PHASECHK.TRANS64.TRYWAIT P0, [UR4+0x8], R5 ;  /* 0x00000805ff0075a7 */ /* 0x000e640008001104 */
[----:B-1----:R-:W-:Y:S05]  /*3390*/  @!P0 BRA `(.L_x_65) ;  /* 0x0000005c00448947 */ /* 0x002fea0003800000 */
.L_x_64:
[----:B-1----:R-:W-:Y:S01]  /*33a0*/  HFMA2 R4, -RZ, RZ, 0, 5.9604644775390625e-08 ;  /* 0x00000001ff047431 */ /* 0x002fe200000001ff */
[----:B------:R-:W-:Y:S01]  /*33b0*/  UPRMT UR5, UR8, 0x654, UR6 ;  /* 0x0000065408057896 */ /* 0x000fe20008000006 */
[----:B------:R-:W-:Y:S01]  /*33c0*/  IMAD.MOV.U32 R6, RZ, RZ, 0xffff ;  /* 0x0000ffffff067424 */ /* 0x000fe200078e00ff */
[----:B------:R-:W-:Y:S01]  /*33d0*/  PRMT R2, R2, 0x654, R3 ;  /* 0x0000065402027816 */ /* 0x000fe20000000003 */
[----:B------:R-:W-:Y:S02]  /*33e0*/  IMAD.MOV.U32 R5, RZ, RZ, 0x4 ;  /* 0x00000004ff057424 */ /* 0x000fe400078e00ff */
[----:B------:R-:W-:Y:S01]  /*33f0*/  IMAD.SHL.U32 R9, R11, 0x20, RZ ;  /* 0x000000200b097824 */ /* 0x000fe200078e00ff */
[----:B------:R-:W-:Y:S02]  /*3400*/  MOV R3, UR5 ;  /* 0x0000000500037c02 */ /* 0x000fe40008000f00 */
[-C--:B------:R-:W-:Y:S01]  /*3410*/  SHF.L.U32 R7, R6, R11.reuse, RZ ;  /* 0x0000000b06077219 */ /* 0x080fe200000006ff */
[----:B------:R1:W-:Y:S01]  /*3420*/  SYNCS.ARRIVE.TRANS64.RED RZ, [UR5], R5 ;  /* 0x00000005ffff79a7 */ /* 0x0003e20008000405 */
[----:B------:R-:W-:Y:S01]  /*3430*/  SHF.L.U32 R6, R4, R11, RZ ;  /* 0x0000000b04067219 */ /* 0x000fe200000006ff */
[----:B------:R1:W-:Y:S04]  /*3440*/  STS [UR37+0x170], R9 ;  /* 0x00017009ff007988 */ /* 0x0003e80008000825 */
[----:B------:R1:W-:Y:S04]  /*3450*/  STAS [R2.64], R11 ;  /* 0x0000000b02007dbd */ /* 0x0003e8000c0008ff */
[----:B------:R1:W-:Y:S04]  /*3460*/  ATOMS.OR RZ, [UR4+0x14], R7 ;  /* 0x00001407ffff798c */ /* 0x0003e8000b000004 */
[----:B------:R1:W-:Y:S04]  /*3470*/  ATOMS.OR RZ, [UR4+0x18], R6 ;  /* 0x00001806ffff798c */ /* 0x0003e8000b000004 */
[----:B------:R1:W-:Y:S02]  /*3480*/  ATOMS.XOR RZ, [UR4+0x10], R4 ;  /* 0x00001004ffff798c */ /* 0x0003e4000b800004 */
.L_x_61:
[----:B------:R-:W-:Y:S05]  /*3490*/  BSYNC B0 ;  /* 0x0000000000007941 */ /* 0x000fea0003800000 */
.L_x_60:
[----:B------:R-:W-:Y:S05]  /*34a0*/  BRA.U UP0, `(.L_x_66) ;  /* 0x00000001006c7547 */ /* 0x000fea000b800000 */
[----:B------:R-:W-:-:S03]  /*34b0*/  UMOV UR5, 0xffffffff ;  /* 0xffffffff00057882 */ /* 0x000fc60000000000 */
[----:B------:R-:W-:Y:S05]  /*34c0*/  BRA.DIV UR5, `(.L_x_67) ;  /* 0x0000005e05107947 */ /* 0x000fea000b800000 */
[----:B------:R-:W-:-:S13]  /*34d0*/  ELECT P6, URZ, PT ;  /* 0x0000000000ff782f */ /* 0x000fda00038c0000 */
.L_x_175:
[----:B------:R-:W-:Y:S05]  /*34e0*/  @!P6 BRA `(.L_x_66) ;  /* 0x00000000005ce947 */ /* 0x000fea0003800000 */
[----:B-1----:R-:W1:Y:S02]  /*34f0*/  LDS R3, [UR4+0x10] ;  /* 0x00001004ff037984 */ /* 0x002e640008000800 */
[----:B-1----:R-:W-:-:S04]  /*3500*/  SHF.L.U32 R3, R3, 0x1f, RZ ;  /* 0x0000001f03037819 */ /* 0x002fc800000006ff */
[----:B------:R-:W1:Y:S02]  /*3510*/  SYNCS.PHASECHK.TRANS64.TRYWAIT P0, [UR4+0x8], R3 ;  /* 0x00000803ff0075a7 */ /* 0x000e640008001104 */
[----:B-1----:R-:W-:Y:S05]  /*3520*/  @P0 BRA `(.L_x_68) ;  /* 0x0000000000080947 */ /* 0x002fea0003800000 */
[----:B------:R-:W1:Y:S02]  /*3530*/  SYNCS.PHASECHK.TRANS64.TRYWAIT P0, [UR4+0x8], R3 ;  /* 0x00000803ff0075a7 */ /* 0x000e640008001104 */
[----:B-1----:R-:W-:Y:S05]  /*3540*/  @!P0 BRA `(.L_x_69) ;  /* 0x0000005c00108947 */ /* 0x002fea0003800000 */
.L_x_68:
[----:B------:R-:W2:Y:S01]  /*3550*/  LDS R5, [UR37+0x170] ;  /* 0x00017025ff057984 */ /* 0x000ea20008000800 */
[----:B-1----:R-:W-:Y:S02]  /*3560*/  HFMA2 R2, -RZ, RZ, 0, 5.9604644775390625e-08 ;  /* 0x00000001ff027431 */ /* 0x002fe400000001ff */
[----:B------:R-:W-:Y:S01]  /*3570*/  IMAD.MOV.U32 R3, RZ, RZ, 0xffff ;  /* 0x0000ffffff037424 */ /* 0x000fe200078e00ff */
[----:B------:R-:W-:Y:S01]  /*3580*/  UPRMT UR5, UR8, 0x654, UR6 ;  /* 0x0000065408057896 */ /* 0x000fe20008000006 */
[----:B--2---:R-:W-:-:S03]  /*3590*/  IMAD.SHL.U32 R4, R5, 0x20, RZ ;  /* 0x0000002005047824 */ /* 0x004fc600078e00ff */
[-C--:B------:R-:W-:Y:S02]  /*35a0*/  SHF.L.U32 R3, R3, R5.reuse, RZ ;  /* 0x0000000503037219 */ /* 0x080fe400000006ff */
[----:B------:R-:W-:Y:S01]  /*35b0*/  SHF.L.U32 R5, R2, R5, RZ ;  /* 0x0000000502057219 */ /* 0x000fe200000006ff */
[----:B------:R2:W-:Y:S04]  /*35c0*/  STS [UR37+0x170], R4 ;  /* 0x00017004ff007988 */ /* 0x0005e80008000825 */
[----:B------:R2:W-:Y:S04]  /*35d0*/  ATOMS.OR RZ, [UR4+0x14], R3 ;  /* 0x00001403ffff798c */ /* 0x0005e8000b000004 */
[----:B------:R2:W-:Y:S01]  /*35e0*/  ATOMS.OR RZ, [UR4+0x18], R5 ;  /* 0x00001805ffff798c */ /* 0x0005e2000b000004 */
[----:B------:R-:W-:Y:S03]  /*35f0*/  SYNCS.ARRIVE.TRANS64.RED.A1T0 RZ, [UR5], RZ ;  /* 0x000000ffffff79a7 */ /* 0x000fe60008100405 */
[----:B------:R2:W-:Y:S01]  /*3600*/  ATOMS.XOR RZ, [UR4+0x10], R2 ;  /* 0x00001002ffff798c */ /* 0x0005e2000b800004 */
[----:B------:R-:W-:Y:S05]  /*3610*/  BRA `(.L_x_66) ;  /* 0x0000000000107947 */ /* 0x000fea0003800000 */
.L_x_59:
[----:B------:R-:W-:-:S05]  /*3620*/  MOV R2, 0xffffffff ;  /* 0xffffffff00027802 */ /* 0x000fca0000000f00 */
[----:B------:R1:W-:Y:S02]  /*3630*/  STS [UR37+0x170], R2 ;  /* 0x00017002ff007988 */ /* 0x0003e40008000825 */
[----:B-1----:R-:W-:Y:S02]  /*3640*/  MOV R2, 0x3660 ;  /* 0x0000366000027802 */ /* 0x002fe40000000f00 */
[----:B-----5:R-:W-:Y:S05]  /*3650*/  CALL.REL.NOINC `($__internal_1_$__cuda_sm10x_tcgen05_guardrail_trap_phase_invalid_during_alloc) ;  /* 0x0000006000e47944 */ /* 0x020fea0003c00000 */
.L_x_66:
[----:B------:R-:W-:Y:S05]  /*3660*/  WARPSYNC.ALL ;  /* 0x0000000000007948 */ /* 0x000fea0003800000 */
[----:B------:R-:W3:Y:S01]  /*3670*/  S2UR UR5, SR_CgaCtaId ;  /* 0x00000000000579c3 */ /* 0x000ee20000008800 */
[----:B------:R-:W-:Y:S01]  /*3680*/  UMOV UR4, 0x400 ;  /* 0x0000040000047882 */ /* 0x000fe20000000000 */
[----:B------:R-:W-:-:S06]  /*3690*/  NOP ;  /* 0x0000000000007918 */ /* 0x000fcc0000000000 */
[----:B------:R-:W-:Y:S06]  /*36a0*/  BAR.ARV 0x6, 0xa0 ;  /* 0x0182800000007b1d */ /* 0x000fec0000002000 */
[----:B------:R-:W4:Y:S01]  /*36b0*/  LDCU UR6, c[0x0][0x38c] ;  /* 0x00007180ff0677ac */ /* 0x000f220008000800 */
[----:B------:R-:W-:Y:S01]  /*36c0*/  LOP3.LUT R0, R0, 0xffff, RZ, 0xc0, !PT ;  /* 0x0000ffff00007812 */ /* 0x000fe200078ec0ff */
[----:B-1----:R-:W-:Y:S01]  /*36d0*/  IMAD.MOV.U32 R9, RZ, RZ, 0x1 ;  /* 0x00000001ff097424 */ /* 0x002fe200078e00ff */
[----:B------:R-:W-:Y:S01]  /*36e0*/  LOP3.LUT R8, R8, 0xffff, RZ, 0xc0, !PT ;  /* 0x0000ffff08087812 */ /* 0x000fe200078ec0ff */
[----:B------:R-:W-:Y:S01]  /*36f0*/  UMOV UR18, URZ ;  /* 0x000000ff00127c82 */ /* 0x000fe20008000000 */
[----:B------:R-:W-:Y:S01]  /*3700*/  R2UR UR11, R0 ;  /* 0x00000000000b72ca */ /* 0x000fe200000e0000 */
[----:B------:R-:W-:Y:S01]  /*3710*/  UMOV UR17, URZ ;  /* 0x000000ff00117c82 */ /* 0x000fe20008000000 */
[----:B------:R-:W-:Y:S01]  /*3720*/  R2UR UR12, R8 ;  /* 0x00000000080c72ca */ /* 0x000fe200000e0000 */
[----:B------:R-:W-:Y:S01]  /*3730*/  IMAD.MOV.U32 R8, RZ, RZ, RZ ;  /* 0x000000ffff087224 */ /* 0x000fe200078e00ff */
[----:B------:R-:W-:Y:S01]  /*3740*/  UMOV UR16, URZ ;  /* 0x000000ff00107c82 */ /* 0x000fe20008000000 */
[----:B---3--:R-:W-:-:S02]  /*3750*/  ULEA UR5, UR5, UR4, 0x18 ;  /* 0x0000000405057291 */ /* 0x008fc4000f8ec0ff */
[----:B------:R-:W-:Y:S02]  /*3760*/  UISETP.NE.AND UP2, UPT, UR9, URZ, UPT ;  /* 0x000000ff0900728c */ /* 0x000fe4000bf45270 */
[----:B------:R-:W-:Y:S02]  /*3770*/  UIADD3 UR13, UPT, UPT, UR5, 0x12300, URZ ;  /* 0x00012300050d7890 */ /* 0x000fe4000fffe0ff */
[----:B------:R-:W-:Y:S02]  /*3780*/  UIADD3 UR20, UPT, UPT, UR5, 0x4300, URZ ;  /* 0x0000430005147890 */ /* 0x000fe4000fffe0ff */
[----:B----4-:R-:W-:Y:S01]  /*3790*/  UIADD3 UR6, UPT, UPT, UR6, 0x3f, URZ ;  /* 0x0000003f06067890 */ /* 0x010fe2000fffe0ff */
[----:B--2---:R-:W1:Y:S01]  /*37a0*/  LDS R2, [UR5+0x170] ;  /* 0x00017005ff027984 */ /* 0x004e620008000800 */
[----:B------:R-:W-:Y:S02]  /*37b0*/  USHF.R.U32.HI UR13, URZ, 0x4, UR13 ;  /* 0x00000004ff0d7899 */ /* 0x000fe4000801160d */
[----:B------:R-:W-:-:S02]  /*37c0*/  USHF.R.S32.HI UR4, URZ, 0x1f, UR6 ;  /* 0x0000001fff047899 */ /* 0x000fc40008011406 */
[----:B------:R-:W-:Y:S02]  /*37d0*/  USHF.R.U32.HI UR20, URZ, 0x4, UR20 ;  /* 0x00000004ff147899 */ /* 0x000fe40008011614 */
[----:B------:R-:W-:Y:S02]  /*37e0*/  ULEA.HI UR4, UR4, UR6, URZ, 0x6 ;  /* 0x0000000604047291 */ /* 0x000fe4000f8f30ff */
[----:B------:R-:W-:Y:S02]  /*37f0*/  ULOP3.LUT UR13, UR13, 0x3fff, URZ, 0xc0, !UPT ;  /* 0x00003fff0d0d7892 */ /* 0x000fe4000f8ec0ff */
[----:B------:R-:W-:Y:S01]  /*3800*/  USHF.R.S32.HI UR4, URZ, 0x6, UR4 ;  /* 0x00000006ff047899 */ /* 0x000fe20008011404 */
[----:B------:R-:W-:Y:S01]  /*3810*/  UMOV UR28, 0x0 ;  /* 0x00000000001c7882 */ /* 0x000fe20000000000 */
[----:B------:R-:W-:Y:S02]  /*3820*/  UMOV UR29, 0x8208010 ;  /* 0x08208010001d7882 */ /* 0x000fe40000000000 */
[----:B------:R-:W-:-:S02]  /*3830*/  UISETP.LT.AND UP0, UPT, UR4, 0x1, UPT ;  /* 0x000000010400788c */ /* 0x000fc4000bf01270 */
[----:B------:R-:W-:Y:S02]  /*3840*/  ULOP3.LUT UR20, UR20, 0x3fff, URZ, 0xc0, !UPT ;  /* 0x00003fff14147892 */ /* 0x000fe4000f8ec0ff */
[----:B------:R-:W-:Y:S02]  /*3850*/  ULOP3.LUT UR13, UR13, 0x10000, URZ, 0xfc, !UPT ;  /* 0x000100000d0d7892 */ /* 0x000fe4000f8efcff */
[----:B------:R-:W-:Y:S01]  /*3860*/  USEL UR19, UR4, 0x1, !UP0 ;  /* 0x0000000104137887 */ /* 0x000fe2000c000000 */
[----:B------:R-:W-:Y:S01]  /*3870*/  UMOV UR26, 0x0 ;  /* 0x00000000001a7882 */ /* 0x000fe20000000000 */
[----:B------:R-:W-:Y:S01]  /*3880*/  UMOV UR27, 0x8208010 ;  /* 0x08208010001b7882 */ /* 0x000fe20000000000 */
[----:B------:R-:W-:Y:S01]  /*3890*/  UMOV UR24, 0x0 ;  /* 0x0000000000187882 */ /* 0x000fe20000000000 */
[----:B------:R-:W-:Y:S01]  /*38a0*/  UMOV UR25, 0x8208010 ;  /* 0x0820801000197882 */ /* 0x000fe20000000000 */
[----:B------:R-:W-:Y:S01]  /*38b0*/  UMOV UR22, 0x0 ;  /* 0x0000000000167882 */ /* 0x000fe20000000000 */
[----:B------:R-:W-:Y:S01]  /*38c0*/  UMOV UR23, 0x8208010 ;  /* 0x0820801000177882 */ /* 0x000fe20000000000 */
[----:B-1----:R-:W-:-:S02]  /*38d0*/  R2UR UR21, R2 ;  /* 0x00000000021572ca */ /* 0x002fc400000e0000 */
[----:B------:R-:W-:-:S13]  /*38e0*/  CS2R R2, SRZ ;  /* 0x0000000000027805 */ /* 0x000fda000001ff00 */
.L_x_77:
[C---:B------:R-:W-:Y:S02]  /*38f0*/  LEA R0, R8.reuse, UR5, 0x3 ;  /* 0x0000000508007c11 */ /* 0x040fe4000f8e18ff */
[----:B------:R-:W-:Y:S02]  /*3900*/  SHF.L.U32 R5, R3, 0x1f, RZ ;  /* 0x0000001f03057819 */ /* 0x000fe400000006ff */
[----:B------:R-:W-:Y:S02]  /*3910*/  LEA R4, R8, UR5, 0x4 ;  /* 0x0000000508047c11 */ /* 0x000fe4000f8e20ff */
[----:B------:R-:W1:Y:S02]  /*3920*/  SYNCS.PHASECHK.TRANS64.TRYWAIT P0, [R0+URZ+0xc0], R5 ;  /* 0x0000c005000075a7 */ /* 0x000e6400080011ff */
[----:B-1-34-:R-:W-:Y:S05]  /*3930*/  @!P0 BRA `(.L_x_70) ;  /* 0x00000058002c8947 */ /* 0x01afea0003800000 */
.L_x_176:
[----:B-1----:R-:W1:Y:S01]  /*3940*/  LDS.128 R4, [R4+0x150] ;  /* 0x0001500004047984 */ /* 0x002e620000000c00 */
[----:B------:R-:W-:Y:S02]  /*3950*/  VIADD R0, R0, 0xd0 ;  /* 0x000000d000007836 */ /* 0x000fe40000000000 */
[----:B------:R-:W-:Y:S01]  /*3960*/  VIADD R8, R8, 0x1 ;  /* 0x0000000108087836 */ /* 0x000fe20000000000 */
[----:B------:R-:W-:Y:S01]  /*3970*/  @!PT LDS RZ, [RZ] ;  /* 0x00000000fffff984 */ /* 0x000fe20000000800 */
[----:B------:R-:W-:Y:S01]  /*3980*/  @!PT LDS RZ, [RZ] ;  /* 0x00000000fffff984 */ /* 0x000fe20000000800 */
[----:B------:R-:W-:Y:S01]  /*3990*/  @!PT LDS RZ, [RZ] ;  /* 0x00000000fffff984 */ /* 0x000fe20000000800 */
[----:B------:R-:W-:Y:S01]  /*39a0*/  @!PT LDS RZ, [RZ] ;  /* 0x00000000fffff984 */ /* 0x000fe20000000800 */
[----:B------:R2:W-:Y:S06]  /*39b0*/  MEMBAR.ALL.CTA ;  /* 0x0000000000007992 */ /* 0x0005ec0000008000 */
[----:B--2---:R-:W2:Y:S01]  /*39c0*/  FENCE.VIEW.ASYNC.S ;  /* 0x00000000000073c6 */ /* 0x004ea20000000000 */
[----:B------:R-:W-:-:S04]  /*39d0*/  PRMT R0, RZ, 0x654, R0 ;  /* 0x00000654ff007816 */ /* 0x000fc80000000000 */
[----:B--2---:R2:W-:Y:S01]  /*39e0*/  SYNCS.ARRIVE.TRANS64.RED.A1T0 RZ, [R0+URZ], RZ ;  /* 0x000000ff00ff79a7 */ /* 0x0045e200081004ff */
[----:B-1----:R-:W-:Y:S01]  /*39f0*/  LOP3.LUT P1, RZ, R6, 0x1, RZ, 0xc0, !PT ;  /* 0x0000000106ff7812 */ /* 0x002fe2000782c0ff */
[----:B--2---:R-:W-:-:S12]  /*3a00*/  BRA.U UP2, `(.L_x_71) ;  /* 0x0000000502087547 */ /* 0x004fd8000b800000 */
[----:B------:R-:W1:Y:S01]  /*3a10*/  LDCU UR6, c[0x0][0x38c] ;  /* 0x00007180ff0677ac */ /* 0x000e620008000800 */
[----:B------:R-:W-:Y:S02]  /*3a20*/  PLOP3.LUT P2, PT, PT, PT, PT, 0x80, 0x8 ;  /* 0x000000000008781c */ /* 0x000fe40003f4f070 */
[----:B------:R-:W-:Y:S01]  /*3a30*/  SHF.L.U32 R5, R9, 0x1f, RZ ;  /* 0x0000001f09057819 */ /* 0x000fe200000006ff */
[----:B------:R-:W-:Y:S02]  /*3a40*/  ULEA UR7, UR18, UR5, 0x3 ;  /* 0x0000000512077291 */ /* 0x000fe4000f8e18ff */
[----:B------:R-:W-:Y:S02]  /*3a50*/  ULEA UR10, UR18, UR21, 0x6 ;  /* 0x00000015120a7291 */ /* 0x000fe4000f8e30ff */
[----:B-1----:R-:W-:-:S06]  /*3a60*/  UISETP.GE.AND UP0, UPT, UR6, 0x1, UPT ;  /* 0x000000010600788c */ /* 0x002fcc000bf06270 */
[----:B------:R-:W-:-:S05]  /*3a70*/  PLOP3.LUT P0, PT, PT, PT, UP0, 0x80, 0x8 ;  /* 0x000000000008781c */ /* 0x000fca0003f0f008 */
[----:B------:R-:W-:-:S08]  /*3a80*/  @UP0 ULEA UR6, UR17, UR5, 0x3 ;  /* 0x0000000511060291 */ /* 0x000fd0000f8e18ff */
[----:B------:R-:W-:-:S04]  /*3a90*/  @P0 SHF.L.U32 R0, R2, 0x1f, RZ ;  /* 0x0000001f02000819 */ /* 0x000fc800000006ff */
[----:B------:R1:W2:Y:S01]  /*3aa0*/  @P0 SYNCS.PHASECHK.TRANS64.TRYWAIT P2, [UR6], R0 ;  /* 0x00000000ff0005a7 */ /* 0x0002a20008041106 */
[----:B------:R-:W3:Y:S02]  /*3ab0*/  SYNCS.PHASECHK.TRANS64.TRYWAIT P0, [UR7+0x100], R5 ;  /* 0x00010005ff0075a7 */ /* 0x000ee40008001107 */
[----:B-123--:R-:W-:Y:S05]  /*3ac0*/  @!P0 BRA `(.L_x_72) ;  /* 0x0000005400dc8947 */ /* 0x00efea0003800000 */
.L_x_178:
[----:B------:R-:W-:Y:S01]  /*3ad0*/  UMOV UR15, UR16 ;  /* 0x00000010000f7c82 */ /* 0x000fe20008000000 */
[----:B------:R-:W-:Y:S05]  /*3ae0*/  BRA.U !UP0, `(.L_x_73) ;  /* 0x0000000108c07547 */ /* 0x000fea000b800000 */
[----:B------:R-:W-:Y:S02]  /*3af0*/  UIADD3 UR15, UPT, UPT, UR19, UR16, URZ ;  /* 0x00000010130f7290 */ /* 0x000fe4000fffe0ff */
[----:B------:R-:W-:Y:S01]  /*3b00*/  UPLOP3.LUT UP3, UPT, UPT, UPT, UPT, 0x40, 0x4 ;  /* 0x000000000004789c */ /* 0x000fe20003f6e870 */
[----:B------:R-:W-:Y:S01]  /*3b10*/  UMOV UR14, UR4 ;  /* 0x00000004000e7c82 */ /* 0x000fe20008000000 */
[----:B------:R-:W-:-:S09]  /*3b20*/  UMOV UR46, UR17 ;  /* 0x00000011002e7c82 */ /* 0x000fd20008000000 */
.L_x_76:
[----:B--2---:R-:W-:Y:S01]  /*3b30*/  ULEA UR6, UR46, UR5, 0x3 ;  /* 0x000000052e067291 */ /* 0x004fe2000f8e18ff */
[----:B---3--:R-:W-:Y:S11]  /*3b40*/  @P2 BRA `(.L_x_74) ;  /* 0x00000000000c2947 */ /* 0x008ff60003800000 */
[----:B-1----:R-:W-:Y:S04]  /*3b50*/  SHF.L.U32 R5, R2, 0x1f, RZ ;  /* 0x0000001f02057819 */ /* 0x002fe800000006ff */
[----:B------:R-:W1:Y:S02]  /*3b60*/  SYNCS.PHASECHK.TRANS64.TRYWAIT P0, [UR6], R5 ;  /* 0x00000005ff0075a7 */ /* 0x000e640008001106 */
[----:B-1----:R-:W-:Y:S05]  /*3b70*/  @!P0 BRA `(.L_x_75) ;  /* 0x0000005400c88947 */ /* 0x002fea0003800000 */
.L_x_74:
[----:B------:R-:W-:Y:S01]  /*3b80*/  UISETP.NE.AND UP0, UPT, UR14, 0x1, UPT ;  /* 0x000000010e00788c */ /* 0x000fe2000bf05270 */
[----:B------:R-:W-:Y:S01]  /*3b90*/  PLOP3.LUT P2, PT, PT, PT, PT, 0x80, 0x8 ;  /* 0x000000000008781c */ /* 0x000fe20003f4f070 */
[----:B------:R-:W-:Y:S02]  /*3ba0*/  UIADD3 UR17, UPT, UPT, UR46, 0x1, URZ ;  /* 0x000000012e117890 */ /* 0x000fe4000fffe0ff */
[----:B------:R-:W-:Y:S02]  /*3bb0*/  ULEA UR32, UR46, UR20, 0x9 ;  /* 0x000000142e207291 */ /* 0x000fe4000f8e48ff */
[----:B------:R-:W-:Y:S01]  /*3bc0*/  UISETP.NE.AND UP1, UPT, UR17, 0x7, UPT ;  /* 0x000000071100788c */ /* 0x000fe2000bf25270 */
[----:B------:R-:W-:Y:S01]  /*3bd0*/  PLOP3.LUT P0, PT, PT, PT, UP0, 0x80, 0x8 ;  /* 0x000000000008781c */ /* 0x000fe20003f0f008 */
[----:B------:R-:W-:Y:S02]  /*3be0*/  UIADD3 UR44, UPT, UPT, UR32, 0x80, URZ ;  /* 0x00000080202c7890 */ /* 0x000fe4000fffe0ff */
[----:B------:R-:W-:Y:S02]  /*3bf0*/  USEL UR31, URZ, 0x1, UP1 ;  /* 0x00000001ff1f7887 */ /* 0x000fe40008800000 */
[----:B------:R-:W-:Y:S02]  /*3c00*/  USEL UR17, UR17, URZ, UP1 ;  /* 0x000000ff11117287 */ /* 0x000fe40008800000 */
[----:B------:R-:W-:Y:S02]  /*3c10*/  UIADD3 UR40, UPT, UPT, UR32, 0x100, URZ ;  /* 0x0000010020287890 */ /* 0x000fe4000fffe0ff */
[----:B------:R-:W-:Y:S01]  /*3c20*/  @UP0 ULEA UR30, UR17, UR5, 0x3 ;  /* 0x00000005111e0291 */ /* 0x000fe2000f8e18ff */
[----:B------:R-:W-:Y:S01]  /*3c30*/  LOP3.LUT R2, R2, UR31, RZ, 0x3c, !PT ;  /* 0x0000001f02027c12 */ /* 0x000fe2000f8e3cff */
[----:B------:R-:W-:Y:S02]  /*3c40*/  UIADD3 UR36, UPT, UPT, UR32, 0x180, URZ ;  /* 0x0000018020247890 */ /* 0x000fe4000fffe0ff */
[----:B------:R-:W-:Y:S01]  /*3c50*/  UIADD3 UR6, UPT, UPT, UR6, 0x38, URZ ;  /* 0x0000003806067890 */ /* 0x000fe2000fffe0ff */
[----:B-1----:R-:W-:Y:S01]  /*3c60*/  @P0 SHF.L.U32 R0, R2, 0x1f, RZ ;  /* 0x0000001f02000819 */ /* 0x002fe200000006ff */
[----:B------:R-:W-:Y:S02]  /*3c70*/  UIADD3 UR16, UPT, UPT, UR16, 0x1, URZ ;  /* 0x0000000110107890 */ /* 0x000fe4000fffe0ff */
[----:B------:R-:W-:Y:S01]  /*3c80*/  UIADD3 UR14, UPT, UPT, UR14, -0x1, URZ ;  /* 0xffffffff0e0e7890 */ /* 0x000fe2000fffe0ff */
[----:B------:R2:W3:Y:S01]  /*3c90*/  @P0 SYNCS.PHASECHK.TRANS64.TRYWAIT P2, [UR30], R0 ;  /* 0x00000000ff0005a7 */ /* 0x0004e2000804111e */
[----:B------:R-:W-:Y:S02]  /*3ca0*/  ULEA UR30, UR46, UR13, 0x9 ;  /* 0x0000000d2e1e7291 */ /* 0x000fe4000f8e48ff */
[----:B------:R-:W-:Y:S02]  /*3cb0*/  UISETP.NE.AND UP0, UPT, UR16, UR15, UPT ;  /* 0x0000000f1000728c */ /* 0x000fe4000bf05270 */
[----:B------:R-:W-:Y:S02]  /*3cc0*/  UIADD3 UR42, UPT, UPT, UR30, 0x2, URZ ;  /* 0x000000021e2a7890 */ /* 0x000fe4000fffe0ff */
[----:B------:R-:W-:Y:S02]  /*3cd0*/  UIADD3 UR38, UPT, UPT, UR30, 0x4, URZ ;  /* 0x000000041e267890 */ /* 0x000fe4000fffe0ff */
[----:B------:R-:W-:Y:S01]  /*3ce0*/  UIADD3 UR34, UPT, UPT, UR30, 0x6, URZ ;  /* 0x000000061e227890 */ /* 0x000fe2000fffe0ff */
[----:B------:R-:W-:Y:S01]  /*3cf0*/  UMOV UR33, 0x40004040 ;  /* 0x4000404000217882 */ /* 0x000fe20000000000 */
[----:B------:R-:W-:Y:S01]  /*3d00*/  UMOV UR31, 0x40004040 ;  /* 0x40004040001f7882 */ /* 0x000fe20000000000 */
[----:B------:R-:W-:Y:S01]  /*3d10*/  UMOV UR45, 0x40004040 ;  /* 0x40004040002d7882 */ /* 0x000fe20000000000 */
[----:B------:R2:W-:Y:S01]  /*3d20*/  UTCHMMA.2CTA gdesc[UR32], gdesc[UR30], tmem[UR10], tmem[UR28], idesc[UR29], UP3 ;  /* 0x00ff1c1e200075ea */ /* 0x0005e20009a0000a */
[----:B------:R-:W-:Y:S01]  /*3d30*/  UPLOP3.LUT UP3, UPT, UPT, UPT, UPT, 0x80, 0x8 ;  /* 0x000000000008789c */ /* 0x000fe20003f6f070 */
[----:B------:R-:W-:Y:S01]  /*3d40*/  UMOV UR43, 0x40004040 ;  /* 0x40004040002b7882 */ /* 0x000fe20000000000 */
[----:B------:R-:W-:Y:S01]  /*3d50*/  UMOV UR41, 0x40004040 ;  /* 0x4000404000297882 */ /* 0x000fe20000000000 */
[----:B------:R2:W-:Y:S01]  /*3d60*/  UTCHMMA.2CTA gdesc[UR44], gdesc[UR42], tmem[UR10], tmem[UR26], idesc[UR27], UPT ;  /* 0x00ff1a2a2c0075ea */ /* 0x0005e2000ba0000a */
[----:B------:R-:W-:Y:S01]  /*3d70*/  UMOV UR39, 0x40004040 ;  /* 0x4000404000277882 */ /* 0x000fe20000000000 */
[----:B------:R-:W-:Y:S01]  /*3d80*/  UMOV UR37, 0x40004040 ;  /* 0x4000404000257882 */ /* 0x000fe20000000000 */
[----:B------:R-:W-:Y:S01]  /*3d90*/  UMOV UR35, 0x40004040 ;  /* 0x4000404000237882 */ /* 0x000fe20000000000 */
[----:B------:R2:W-:Y:S01]  /*3da0*/  UTCHMMA.2CTA gdesc[UR40], gdesc[UR38], tmem[UR10], tmem[UR24], idesc[UR25], UPT ;  /* 0x00ff1826280075ea */ /* 0x0005e2000ba0000a */
[----:B------:R2:W-:Y:S01]  /*3db0*/  UTCHMMA.2CTA gdesc[UR36], gdesc[UR34], tmem[UR10], tmem[UR22], idesc[UR23], UPT ;  /* 0x00ff1622240075ea */ /* 0x0005e2000ba0000a */
[----:B------:R2:W-:Y:S01]  /*3dc0*/  UTCBAR.2CTA.MULTICAST [UR6], URZ, UR12 ;  /* 0x000000ff060073e9 */ /* 0x0005e2000820080c */
[----:B------:R-:W-:Y:S01]  /*3dd0*/  UMOV UR46, UR17 ;  /* 0x00000011002e7c82 */ /* 0x000fe20008000000 */
[----:B------:R-:W-:Y:S05]  /*3de0*/  BRA.U UP0, `(.L_x_76) ;  /* 0xfffffffd00507547 */ /* 0x000fea000b83ffff */
.L_x_73:
[----:B------:R-:W-:Y:S01]  /*3df0*/  UIADD3 UR7, UPT, UPT, UR7, 0xe0, URZ ;  /* 0x000000e007077890 */ /* 0x000fe2000fffe0ff */
[----:B------:R-:W-:-:S08]  /*3e00*/  UMOV UR16, UR15 ;  /* 0x0000000f00107c82 */ /* 0x000fd00008000000 */
[----:B------:R4:W-:Y:S01]  /*3e10*/  UTCBAR.2CTA.MULTICAST [UR7], URZ, UR11 ;  /* 0x000000ff070073e9 */ /* 0x0009e2000820080b */
[----:B------:R-:W-:Y:S02]  /*3e20*/  NOP ;  /* 0x0000000000007918 */ /* 0x000fe40000000000 */
.L_x_71:
[----:B------:R-:W-:Y:S01]  /*3e30*/  UIADD3 UR18, UPT, UPT, UR18, 0x1, URZ ;  /* 0x0000000112127890 */ /* 0x000fe2000fffe0ff */
[----:B------:R-:W-:-:S03]  /*3e40*/  ISETP.NE.AND P0, PT, R8, 0x2, PT ;  /* 0x000000020800780c */ /* 0x000fc60003f05270 */
[----:B------:R-:W-:Y:S01]  /*3e50*/  UISETP.NE.AND UP0, UPT, UR18, 0x4, UPT ;  /* 0x000000041200788c */ /* 0x000fe2000bf05270 */
[----:B-12---:R-:W-:Y:S02]  /*3e60*/  SEL R0, RZ, 0x1, P0 ;  /* 0x00000001ff007807 */ /* 0x006fe40000000000 */
[----:B------:R-:W-:Y:S01]  /*3e70*/  SEL R8, R8, RZ, P0 ;  /* 0x000000ff08087207 */ /* 0x000fe20000000000 */
[----:B------:R-:W-:Y:S01]  /*3e80*/  USEL UR6, URZ, 0x1, UP0 ;  /* 0x00000001ff067887 */ /* 0x000fe20008000000 */
[----:B------:R-:W-:Y:S01]  /*3e90*/  LOP3.LUT R3, R3, R0, RZ, 0x3c, !PT ;  /* 0x0000000003037212 */ /* 0x000fe200078e3cff */
[----:B------:R-:W-:-:S04]  /*3ea0*/  USEL UR18, UR18, URZ, UP0 ;  /* 0x000000ff12127287 */ /* 0x000fc80008000000 */
[----:B------:R-:W-:Y:S01]  /*3eb0*/  LOP3.LUT R9, R9, UR6, RZ, 0x3c, !PT ;  /* 0x0000000609097c12 */ /* 0x000fe2000f8e3cff */
[----:B------:R-:W-:Y:S07]  /*3ec0*/  @P1 BRA `(.L_x_77) ;  /* 0xfffffff800881947 */ /* 0x000fee000383ffff */
[----:B------:R-:W1:Y:S01]  /*3ed0*/  S2UR UR4, SR_CgaCtaId ;  /* 0x00000000000479c3 */ /* 0x000e620000008800 */
[----:B------:R-:W-:Y:S01]  /*3ee0*/  ELECT P0, URZ, PT ;  /* 0x0000000000ff782f */ /* 0x000fe20003800000 */
[----:B------:R-:W-:Y:S01]  /*3ef0*/  HFMA2 R0, -RZ, RZ, 0, 5.9604644775390625e-08 ;  /* 0x00000001ff007431 */ /* 0x000fe200000001ff */
[----:B------:R-:W-:-:S05]  /*3f00*/  UMOV UR6, 0x40 ;  /* 0x0000004000067882 */ /* 0x000fca0000000000 */
[----:B------:R-:W-:Y:S01]  /*3f10*/  UVIRTCOUNT.DEALLOC.SMPOOL 0x80 ;  /* 0x000000800000784c */ /* 0x000fe20000000000 */
[----:B------:R-:W-:Y:S02]  /*3f20*/  UISETP.NE.AND UP0, UPT, UR9, URZ, UPT ;  /* 0x000000ff0900728c */ /* 0x000fe4000bf05270 */
[----:B-1----:R-:W-:-:S09]  /*3f30*/  ULEA UR4, UR4, UR6, 0x18 ;  /* 0x0000000604047291 */ /* 0x002fd2000f8ec0ff */
[----:B------:R1:W-:Y:S01]  /*3f40*/  @P0 STS.U8 [UR4+0x1c], R0 ;  /* 0x00001c00ff000988 */ /* 0x0003e20008000004 */
[----:B------:R-:W-:Y:S05]  /*3f50*/  BRA.U UP0, `(.L_x_78) ;  /* 0x0000000100a07547 */ /* 0x000fea000b800000 */
[----:B------:R-:W-:Y:S01]  /*3f60*/  UIADD3 UR6, UPT, UPT, UR5, 0x100, URZ ;  /* 0x0000010005067890 */ /* 0x000fe2000fffe0ff */
[----:B------:R-:W-:-:S03]  /*3f70*/  SHF.L.U32 R3, R9, 0x1f, RZ ;  /* 0x0000001f09037819 */ /* 0x000fc600000006ff */
[----:B----4-:R-:W-:-:S09]  /*3f80*/  ULEA UR7, UR18, UR6, 0x3 ;  /* 0x0000000612077291 */ /* 0x010fd2000f8e18ff */
[----:B------:R-:W2:Y:S02]  /*3f90*/  SYNCS.PHASECHK.TRANS64.TRYWAIT P0, [UR7], R3 ;  /* 0x00000003ff0075a7 */ /* 0x000ea40008001107 */
[----:B--2---:R-:W-:Y:S05]  /*3fa0*/  @!P0 BRA `(.L_x_79) ;  /* 0x0000005000d48947 */ /* 0x004fea0003800000 */
.L_x_181:
        /* <DEDUP_REMOVED lines=9> */
.L_x_183:
        /* <DEDUP_REMOVED lines=9> */
.L_x_185:
[----:B------:R-:W-:-:S04]  /*40d0*/  UIADD3 UR9, UPT, UPT, UR9, 0x1, URZ ;  /* 0x0000000109097890 */ /* 0x000fc8000fffe0ff */
[----:B------:R-:W-:-:S04]  /*40e0*/  UISETP.NE.AND UP1, UPT, UR9, 0x4, UPT ;  /* 0x000000040900788c */ /* 0x000fc8000bf25270 */
[----:B------:R-:W-:Y:S02]  /*40f0*/  USEL UR7, URZ, 0x1, UP1 ;  /* 0x00000001ff077887 */ /* 0x000fe40008800000 */
[----:B------:R-:W-:-:S04]  /*4100*/  USEL UR9, UR9, URZ, UP1 ;  /* 0x000000ff09097287 */ /* 0x000fc80008800000 */
[----:B------:R-:W-:Y:S01]  /*4110*/  ULEA UR9, UR9, UR6, 0x3 ;  /* 0x0000000609097291 */ /* 0x000fe2000f8e18ff */
[----:B-1----:R-:W-:-:S04]  /*4120*/  LOP3.LUT R3, R2, UR7, RZ, 0x3c, !PT ;  /* 0x0000000702037c12 */ /* 0x002fc8000f8e3cff */
[----:B------:R-:W-:Y:S01]  /*4130*/  SHF.L.U32 R3, R3, 0x1f, RZ ;  /* 0x0000001f03037819 */ /* 0x000fe200000006ff */
[----:B------:R-:W-:-:S04]  /*4140*/  IMAD.U32 R0, RZ, RZ, UR9 ;  /* 0x00000009ff007e24 */ /* 0x000fc8000f8e00ff */
[----:B------:R1:W2:Y:S03]  /*4150*/  SYNCS.PHASECHK.TRANS64.TRYWAIT P0, [R0+URZ], R3 ;  /* 0x00000003000075a7 */ /* 0x0002a600080011ff */
[----:B--2---:R-:W-:Y:S05]  /*4160*/  @!P0 NANOSLEEP.SYNCS 0x989680 ;  /* 0x009896800000895d */ /* 0x004fea0003900000 */
[----:B------:R-:W2:Y:S02]  /*4170*/  @!P0 SYNCS.PHASECHK.TRANS64 P0, [R0+URZ], R3 ;  /* 0x00000003000085a7 */ /* 0x000ea400080010ff */
[----:B--2---:R-:W-:Y:S05]  /*4180*/  @P0 BRA `(.L_x_82) ;  /* 0x0000000000200947 */ /* 0x004fea0003800000 */
.L_x_83:
[----:B--2---:R2:W4:Y:S02]  /*4190*/  SYNCS.PHASECHK.TRANS64.TRYWAIT P0, [R0+URZ], R3 ;  /* 0x00000003000075a7 */ /* 0x00452400080011ff */
[----:B----4-:R-:W-:Y:S05]  /*41a0*/  @!P0 NANOSLEEP.SYNCS 0x989680 ;  /* 0x009896800000895d */ /* 0x010fea0003900000 */
[----:B------:R-:W4:Y:S02]  /*41b0*/  @!P0 SYNCS.PHASECHK.TRANS64 P0, [R0+URZ], R3 ;  /* 0x00000003000085a7 */ /* 0x000f2400080010ff */
[----:B----4-:R-:W-:Y:S05]  /*41c0*/  @!P0 BRA `(.L_x_83) ;  /* 0xfffffffc00f08947 */ /* 0x010fea000383ffff */
[----:B------:R-:W-:Y:S05]  /*41d0*/  BRA `(.L_x_82) ;  /* 0x00000000000c7947 */ /* 0x000fea0003800000 */
.L_x_78:
[----:B------:R-:W-:-:S04]  /*41e0*/  UIADD3 UR6, UPT, UPT, UR5, 0x140, URZ ;  /* 0x0000014005067890 */ /* 0x000fc8000fffe0ff */
[----:B------:R-:W-:-:S09]  /*41f0*/  UPRMT UR6, UR8, 0x654, UR6 ;  /* 0x0000065408067896 */ /* 0x000fd20008000006 */
[----:B------:R-:W-:Y:S03]  /*4200*/  SYNCS.ARRIVE.TRANS64.RED.A1T0 RZ, [UR6], RZ ;  /* 0x000000ffffff79a7 */ /* 0x000fe60008100406 */
.L_x_82:
[----:B-12---:R-:W-:Y:S01]  /*4210*/  SHF.L.U32 R3, RZ, 0x1f, RZ ;  /* 0x0000001fff037819 */ /* 0x006fe200000006ff */
[----:B------:R-:W-:Y:S01]  /*4220*/  UIADD3 UR6, UPT, UPT, UR5, 0x140, URZ ;  /* 0x0000014005067890 */ /* 0x000fe2000fffe0ff */
[----:B------:R-:W-:Y:S02]  /*4230*/  PLOP3.LUT P0, PT, PT, PT, UP0, 0x80, 0x8 ;  /* 0x000000000008781c */ /* 0x000fe40003f0f008 */
[----:B------:R-:W1:Y:S02]  /*4240*/  SYNCS.PHASECHK.TRANS64.TRYWAIT P1, [UR5+0x140], R3 ;  /* 0x00014003ff0075a7 */ /* 0x000e640008021105 */
[----:B-1----:R-:W-:Y:S09]  /*4250*/  @!P1 BRA `(.L_x_84) ;  /* 0x0000005000709947 */ /* 0x002ff20003800000 */
.L_x_187:
[----:B------:R-:W-:Y:S01]  /*4260*/  @!UP0 UPRMT UR6, UR8, 0x654, UR6 ;  /* 0x0000065408068896 */ /* 0x000fe20008000006 */
[----:B------:R-:W-:Y:S02]  /*4270*/  UMOV UR5, 0x1 ;  /* 0x0000000100057882 */ /* 0x000fe40000000000 */
[----:B------:R-:W-:-:S06]  /*4280*/  UMOV UR8, 0xffff ;  /* 0x0000ffff00087882 */ /* 0x000fcc0000000000 */
[----:B------:R-:W-:Y:S01]  /*4290*/  @!P0 SYNCS.ARRIVE.TRANS64.RED.A1T0 RZ, [UR6], RZ ;  /* 0x000000ffffff89a7 */ /* 0x000fe20008100406 */
[----:B------:R-:W-:Y:S01]  /*42a0*/  NOP ;  /* 0x0000000000007918 */ /* 0x000fe20000000000 */
[----:B-1----:R-:W1:Y:S01]  /*42b0*/  LDS R0, [UR4+0x14] ;  /* 0x00001404ff007984 */ /* 0x002e620008000800 */
[----:B------:R-:W-:-:S04]  /*42c0*/  ULOP3.LUT UR6, UR21, 0xffff, URZ, 0xc0, !UPT ;  /* 0x0000ffff15067892 */ /* 0x000fc8000f8ec0ff */
[----:B------:R-:W-:-:S04]  /*42d0*/  USHF.R.U32.HI UR6, URZ, 0x5, UR6 ;  /* 0x00000005ff067899 */ /* 0x000fc80008011606 */
[----:B------:R-:W-:Y:S02]  /*42e0*/  USHF.L.U32 UR8, UR8, UR6, URZ ;  /* 0x0000000608087299 */ /* 0x000fe400080006ff */
[----:B------:R-:W-:-:S04]  /*42f0*/  USHF.L.U32 UR5, UR5, UR6, URZ ;  /* 0x0000000605057299 */ /* 0x000fc800080006ff */
[----:B-1----:R-:W-:-:S04]  /*4300*/  LOP3.LUT R0, R0, UR8, RZ, 0xc0, !PT ;  /* 0x0000000800007c12 */ /* 0x002fc8000f8ec0ff */
[----:B------:R-:W-:-:S13]  /*4310*/  ISETP.NE.AND P0, PT, R0, UR8, PT ;  /* 0x0000000800007c0c */ /* 0x000fda000bf05270 */
[----:B------:R-:W-:Y:S05]  /*4320*/  @P0 BRA `(.L_x_85) ;  /* 0x0000000000580947 */ /* 0x000fea0003800000 */
[----:B------:R-:W1:Y:S02]  /*4330*/  LDS R0, [UR4+0x18] ;  /* 0x00001804ff007984 */ /* 0x000e640008000800 */
[----:B-1----:R-:W-:-:S04]  /*4340*/  LOP3.LUT R0, R0, UR5, RZ, 0xc0, !PT ;  /* 0x0000000500007c12 */ /* 0x002fc8000f8ec0ff */
[----:B------:R-:W-:-:S13]  /*4350*/  ISETP.NE.AND P0, PT, R0, UR5, PT ;  /* 0x0000000500007c0c */ /* 0x000fda000bf05270 */
[----:B------:R-:W-:Y:S05]  /*4360*/  @P0 BRA `(.L_x_86) ;  /* 0x00000000003c0947 */ /* 0x000fea0003800000 */
[----:B------:R-:W1:Y:S01]  /*4370*/  S2R R2, SR_LANEID ;  /* 0x0000000000027919 */ /* 0x000e620000000000 */
[----:B------:R-:W-:Y:S01]  /*4380*/  ULOP3.LUT UR8, URZ, UR8, URZ, 0x33, !UPT ;  /* 0x00000008ff087292 */ /* 0x000fe2000f8e33ff */
[----:B------:R-:W-:Y:S01]  /*4390*/  LOP3.LUT R4, RZ, UR5, RZ, 0x33, !PT ;  /* 0x00000005ff047c12 */ /* 0x000fe2000f8e33ff */
[----:B----4-:R-:W-:Y:S02]  /*43a0*/  VOTEU.ANY UR7, UPT, PT ;  /* 0x0000000000077886 */ /* 0x010fe400038e0100 */
[----:B------:R-:W-:Y:S01]  /*43b0*/  UFLO.U32 UR7, UR7 ;  /* 0x00000007000772bd */ /* 0x000fe200080e0000 */
[----:B------:R-:W2:Y:S01]  /*43c0*/  REDUX UR5, R4 ;  /* 0x00000000040573c4 */ /* 0x000ea20000000000 */
[----:B------:R-:W-:-:S06]  /*43d0*/  IMAD.U32 R0, RZ, RZ, UR8 ;  /* 0x00000008ff007e24 */ /* 0x000fcc000f8e00ff */
[----:B------:R4:W-:Y:S01]  /*43e0*/  UTCATOMSWS.AND URZ, UR8 ;  /* 0x0000000800ff79e3 */ /* 0x0009e20008000000 */
[----:B------:R-:W3:Y:S01]  /*43f0*/  REDUX UR6, R0 ;  /* 0x00000000000673c4 */ /* 0x000ee20000000000 */
[----:B-1----:R-:W-:Y:S01]  /*4400*/  ISETP.EQ.U32.AND P0, PT, R2, UR7, PT ;  /* 0x0000000702007c0c */ /* 0x002fe2000bf02070 */
[----:B--2---:R-:W-:Y:S01]  /*4410*/  IMAD.U32 R2, RZ, RZ, UR5 ;  /* 0x00000005ff027e24 */ /* 0x004fe2000f8e00ff */
[----:B---3--:R-:W-:-:S11]  /*4420*/  MOV R3, UR6 ;  /* 0x0000000600037c02 */ /* 0x008fd60008000f00 */
[----:B------:R4:W-:Y:S04]  /*4430*/  @P0 ATOMS.AND RZ, [UR4+0x14], R3 ;  /* 0x00001403ffff098c */ /* 0x0009e8000a800004 */
[----:B------:R4:W-:Y:S01]  /*4440*/  @P0 ATOMS.AND RZ, [UR4+0x18], R2 ;  /* 0x00001802ffff098c */ /* 0x0009e2000a800004 */
[----:B------:R-:W-:Y:S05]  /*4450*/  BRA `(.L_x_87) ;  /* 0x0000000000147947 */ /* 0x000fea0003800000 */
.L_x_86:
[----:B------:R-:W-:Y:S02]  /*4460*/  MOV R2, 0x4480 ;  /* 0x0000448000027802 */ /* 0x000fe40000000f00 */
[----:B---345:R-:W-:Y:S05]  /*4470*/  CALL.REL.NOINC `($__internal_0_$__cuda_sm10x_tcgen05_guardrail_trap_col_being_dealloced_not_returned_by_alloc) ;  /* 0x0000005400507944 */ /* 0x038fea0003c00000 */
[----:B------:R-:W-:Y:S05]  /*4480*/  BRA `(.L_x_87) ;  /* 0x0000000000087947 */ /* 0x000fea0003800000 */
.L_x_85:
[----:B------:R-:W-:Y:S02]  /*4490*/  MOV R2, 0x44b0 ;  /* 0x000044b000027802 */ /* 0x000fe40000000f00 */
[----:B---345:R-:W-:Y:S05]  /*44a0*/  CALL.REL.NOINC `($__internal_2_$__cuda_sm10x_tcgen05_guardrail_trap_unallocated_columns_being_dealloced) ;  /* 0x00000054005c7944 */ /* 0x038fea0003c00000 */
.L_x_87:
[----:B------:R-:W-:Y:S01]  /*44b0*/  NOP ;  /* 0x0000000000007918 */ /* 0x000fe20000000000 */
[----:B----4-:R-:W-:Y:S05]  /*44c0*/  EXIT ;  /* 0x000000000000794d */ /* 0x010fea0003800000 */
.L_x_58:
[----:B------:R-:W-:-:S09]  /*44d0*/  UISETP.NE.OR UP4, UPT, UR10, 0x3, !UP4 ;  /* 0x000000030a00788c */ /* 0x000fd2000e785670 */
[----:B------:R-:W-:Y:S05]  /*44e0*/  BRA.U UP4, `(.L_x_88) ;  /* 0x00000011046c7547 */ /* 0x000fea000b800000 */
[----:B------:R-:W1:Y:S01]  /*44f0*/  LDC R0, c[0x0][0xb30] ;  /* 0x0002cc00ff007b82 */ /* 0x000e620000000800 */
[----:B------:R-:W-:Y:S01]  /*4500*/  UMOV UR4, 0x400 ;  /* 0x0000040000047882 */ /* 0x000fe20000000000 */
[----:B------:R-:W-:Y:S01]  /*4510*/  HFMA2 R34, -RZ, RZ, 0, 0 ;  /* 0x00000000ff227431 */ /* 0x000fe200000001ff */
[----:B------:R-:W-:Y:S01]  /*4520*/  ULEA UR4, UR37, UR4, 0x18 ;  /* 0x0000000425047291 */ /* 0x000fe2000f8ec0ff */
[----:B------:R-:W-:Y:S01]  /*4530*/  IMAD.MOV.U32 R37, RZ, RZ, 0x1 ;  /* 0x00000001ff257424 */ /* 0x000fe200078e00ff */
[----:B------:R-:W-:Y:S01]  /*4540*/  MOV R27, 0x1000 ;  /* 0x00001000001b7802 */ /* 0x000fe20000000f00 */
[----:B------:R-:W-:Y:S01]  /*4550*/  IMAD.MOV.U32 R36, RZ, RZ, RZ ;  /* 0x000000ffff247224 */ /* 0x000fe200078e00ff */
[----:B------:R-:W-:Y:S01]  /*4560*/  UIADD3 UR5, UPT, UPT, UR4, 0x88, URZ ;  /* 0x0000008804057890 */ /* 0x000fe2000fffe0ff */
[----:B------:R-:W2:Y:S01]  /*4570*/  LDC R25, c[0x0][0x370] ;  /* 0x0000dc00ff197b82 */ /* 0x000ea20000000800 */
[----:B------:R-:W-:Y:S02]  /*4580*/  UPLOP3.LUT UP0, UPT, UPT, UPT, UPT, 0x40, 0x4 ;  /* 0x000000000004789c */ /* 0x000fe40003f0e870 */
[----:B------:R-:W-:-:S02]  /*4590*/  UIADD3 UR41, UPT, UPT, UR4, 0x70, URZ ;  /* 0x0000007004297890 */ /* 0x000fc4000fffe0ff */
[----:B------:R-:W-:Y:S02]  /*45a0*/  UIADD3 UR33, UPT, UPT, UR4, 0x78, URZ ;  /* 0x0000007804217890 */ /* 0x000fe4000fffe0ff */
[----:B------:R-:W-:Y:S01]  /*45b0*/  UIADD3 UR25, UPT, UPT, UR4, 0x80, URZ ;  /* 0x0000008004197890 */ /* 0x000fe2000fffe0ff */
[----:B------:R-:W3:Y:S01]  /*45c0*/  LDC R2, c[0x0][0xb0c] ;  /* 0x0002c300ff027b82 */ /* 0x000ee20000000800 */
[----:B------:R-:W-:-:S07]  /*45d0*/  UPRMT UR5, UR37, 0x654, UR5 ;  /* 0x0000065425057896 */ /* 0x000fce0008000005 */
[----:B------:R-:W4:Y:S01]  /*45e0*/  LDC R24, c[0x0][0xb20] ;  /* 0x0002c800ff187b82 */ /* 0x000f220000000800 */
[----:B-1----:R-:W-:-:S07]  /*45f0*/  ISETP.NE.AND P1, PT, R0, 0x1, PT ;  /* 0x000000010000780c */ /* 0x002fce0003f25270 */
[----:B------:R-:W1:Y:S08]  /*4600*/  LDC.64 R38, c[0x0][0x348] ;  /* 0x0000d200ff267b82 */ /* 0x000e700000000a00 */
[----:B------:R-:W1:Y:S08]  /*4610*/  LDC.64 R16, c[0x0][0x888] ;  /* 0x00022200ff107b82 */ /* 0x000e700000000a00 */
[----:B------:R-:W1:Y:S08]  /*4620*/  LDC.64 R22, c[0x0][0xb10] ;  /* 0x0002c400ff167b82 */ /* 0x000e700000000a00 */
[----:B------:R-:W1:Y:S08]  /*4630*/  LDC.64 R6, c[0x0][0xb18] ;  /* 0x0002c600ff067b82 */ /* 0x000e700000000a00 */
[----:B------:R-:W1:Y:S08]  /*4640*/  LDC.64 R4, c[0x0][0xb28] ;  /* 0x0002ca00ff047b82 */ /* 0x000e700000000a00 */
[----:B------:R-:W1:Y:S08]  /*4650*/  LDC.64 R18, c[0x0][0x890] ;  /* 0x00022400ff127b82 */ /* 0x000e700000000a00 */
[----:B--2345:R-:W1:Y:S02]  /*4660*/  LDC R32, c[0x0][0x374] ;  /* 0x0000dd00ff207b82 */ /* 0x03ce640000000800 */
.L_x_99:
[----:B------:R-:W-:Y:S02]  /*4670*/  LEA R0, R36, UR4, 0x3 ;  /* 0x0000000424007c11 */ /* 0x000fe4000f8e18ff */
[----:B------:R-:W-:Y:S02]  /*4680*/  SHF.L.U32 R3, R34, 0x1f, RZ ;  /* 0x0000001f22037819 */ /* 0x000fe400000006ff */
[----:B------:R-:W-:Y:S02]  /*4690*/  LEA R28, R36, UR4, 0x4 ;  /* 0x00000004241c7c11 */ /* 0x000fe4000f8e20ff */
[----:B--2---:R-:W2:Y:S02]  /*46a0*/  SYNCS.PHASECHK.TRANS64.TRYWAIT P0, [R0+URZ+0xc0], R3 ;  /* 0x0000c003000075a7 */ /* 0x004ea400080011ff */
[----:B--2---:R-:W-:Y:S05]  /*46b0*/  @!P0 BRA `(.L_x_89) ;  /* 0x0000004c00708947 */ /* 0x004fea0003800000 */
.L_x_188:
[----:B------:R-:W-:Y:S01]  /*46c0*/  ISETP.GE.AND P0, PT, R26, 0x1, PT ;  /* 0x000000011a00780c */ /* 0x000fe20003f06270 */
[----:B------:R-:W3:Y:S01]  /*46d0*/  LDS.128 R28, [R28+0x150] ;  /* 0x000150001c1c7984 */ /* 0x000ee20000000c00 */
[----:B--2---:R-:W-:Y:S01]  /*46e0*/  VIADD R0, R0, 0xd0 ;  /* 0x000000d000007836 */ /* 0x004fe20000000000 */
[----:B------:R-:W-:Y:S01]  /*46f0*/  @!PT LDS RZ, [RZ] ;  /* 0x00000000fffff984 */ /* 0x000fe20000000800 */
[----:B------:R-:W-:Y:S01]  /*4700*/  @!PT LDS RZ, [RZ] ;  /* 0x00000000fffff984 */ /* 0x000fe20000000800 */
[----:B------:R-:W-:Y:S01]  /*4710*/  @!PT LDS RZ, [RZ] ;  /* 0x00000000fffff984 */ /* 0x000fe20000000800 */
[----:B------:R-:W-:Y:S01]  /*4720*/  @!PT LDS RZ, [RZ] ;  /* 0x00000000fffff984 */ /* 0x000fe20000000800 */
[----:B------:R2:W-:Y:S06]  /*4730*/  MEMBAR.ALL.CTA ;  /* 0x0000000000007992 */ /* 0x0005ec0000008000 */
[----:B--2---:R-:W2:Y:S01]  /*4740*/  FENCE.VIEW.ASYNC.S ;  /* 0x00000000000073c6 */ /* 0x004ea20000000000 */
[----:B------:R-:W-:Y:S04]  /*4750*/  PRMT R0, RZ, 0x654, R0 ;  /* 0x00000654ff007816 */ /* 0x000fe80000000000 */
[----:B--2---:R2:W-:Y:S01]  /*4760*/  SYNCS.ARRIVE.TRANS64.RED.A1T0 RZ, [R0+URZ], RZ ;  /* 0x000000ff00ff79a7 */ /* 0x0045e200081004ff */
[----:B---3--:R-:W-:Y:S11]  /*4770*/  LOP3.LUT P3, RZ, R30, 0x1, RZ, 0xc0, !PT ;  /* 0x000000011eff7812 */ /* 0x008ff6000786c0ff */
[----:B------:R-:W-:Y:S02]  /*4780*/  @!UPT UIADD3 URZ, UPT, UPT, URZ, URZ, URZ ;  /* 0x000000fffffff290 */ /* 0x000fe4000fffe0ff */
[----:B------:R-:W-:Y:S02]  /*4790*/  @P3 MOV R13, R28 ;  /* 0x0000001c000d3202 */ /* 0x000fe40000000f00 */
[----:B------:R-:W-:Y:S01]  /*47a0*/  @P3 LOP3.LUT R8, R29, 0xffff, RZ, 0xc0, !PT ;  /* 0x0000ffff1d083812 */ /* 0x000fe200078ec0ff */
[----:B--2---:R-:W-:Y:S06]  /*47b0*/  @!P0 BRA `(.L_x_90) ;  /* 0x0000000000a48947 */ /* 0x004fec0003800000 */
[----:B-1----:R-:W-:Y:S01]  /*47c0*/  IMAD.HI.U32 R41, R32, R7, RZ ;  /* 0x0000000720297227 */ /* 0x002fe200078e00ff */
[----:B------:R-:W-:Y:S02]  /*47d0*/  ISETP.NE.AND P0, PT, R6, 0x1, PT ;  /* 0x000000010600780c */ /* 0x000fe40003f05270 */
[----:B------:R-:W-:Y:S01]  /*47e0*/  ISETP.NE.AND P2, PT, R26, 0x1, PT ;  /* 0x000000011a00780c */ /* 0x000fe20003f45270 */
[----:B------:R-:W-:Y:S01]  /*47f0*/  IMAD.HI.U32 R40, R25, R22, RZ ;  /* 0x0000001619287227 */ /* 0x000fe200078e00ff */
[----:B------:R-:W-:Y:S02]  /*4800*/  SHF.R.U32.HI R41, RZ, R24, R41 ;  /* 0x00000018ff297219 */ /* 0x000fe40000011629 */
[----:B------:R-:W-:Y:S01]  /*4810*/  ISETP.NE.AND P4, PT, R2, 0x1, PT ;  /* 0x000000010200780c */ /* 0x000fe20003f85270 */
[----:B------:R-:W-:Y:S01]  /*4820*/  IMAD.HI.U32 R42, R13, R22, RZ ;  /* 0x000000160d2a7227 */ /* 0x000fe200078e00ff */
[----:B------:R-:W-:Y:S02]  /*4830*/  SHF.R.U32.HI R40, RZ, R23, R40 ;  /* 0x00000017ff287219 */ /* 0x000fe40000011628 */
[----:B------:R-:W-:Y:S01]  /*4840*/  SEL R3, R32, R41, !P0 ;  /* 0x0000002920037207 */ /* 0x000fe20004000000 */
[C---:B------:R-:W-:Y:S01]  /*4850*/  IMAD.HI.U32 R41, R8.reuse, R7, RZ ;  /* 0x0000000708297227 */ /* 0x040fe200078e00ff */
[----:B------:R-:W-:Y:S02]  /*4860*/  SEL R11, R25, R40, !P4 ;  /* 0x00000028190b7207 */ /* 0x000fe40006000000 */
[----:B------:R-:W-:Y:S01]  /*4870*/  SHF.R.U32.HI R42, RZ, R23, R42 ;  /* 0x00000017ff2a7219 */ /* 0x000fe2000001162a */
[----:B------:R-:W-:Y:S01]  /*4880*/  IMAD.HI.U32 R44, R3, R4, RZ ;  /* 0x00000004032c7227 */ /* 0x000fe200078e00ff */
[----:B------:R-:W-:Y:S03]  /*4890*/  SHF.R.U32.HI R41, RZ, R24, R41 ;  /* 0x00000018ff297219 */ /* 0x000fe60000011629 */
[----:B------:R-:W-:Y:S01]  /*48a0*/  IMAD.HI.U32 R40, R11, R4, RZ ;  /* 0x000000040b287227 */ /* 0x000fe200078e00ff */
[----:B------:R-:W-:Y:S02]  /*48b0*/  @P2 SHF.R.U32.HI R3, RZ, R5, R44 ;  /* 0x00000005ff032219 */ /* 0x000fe4000001162c */
[----:B------:R-:W-:Y:S02]  /*48c0*/  SEL R9, R8, R41, !P0 ;  /* 0x0000002908097207 */ /* 0x000fe40004000000 */
[----:B------:R-:W-:Y:S01]  /*48d0*/  @P2 SHF.R.U32.HI R11, RZ, R5, R40 ;  /* 0x00000005ff0b2219 */ /* 0x000fe20000011628 */
[C---:B------:R-:W-:Y:S01]  /*48e0*/  IMAD R10, R26.reuse, R3, RZ ;  /* 0x000000031a0a7224 */ /* 0x040fe200078e02ff */
[----:B------:R-:W-:Y:S01]  /*48f0*/  SEL R3, R13, R42, !P4 ;  /* 0x0000002a0d037207 */ /* 0x000fe20006000000 */
[C---:B------:R-:W-:Y:S03]  /*4900*/  IMAD.HI.U32 R14, R9.reuse, R4, RZ ;  /* 0x00000004090e7227 */ /* 0x040fe600078e00ff */
[----:B------:R-:W-:Y:S01]  /*4910*/  ISETP.GE.AND P0, PT, R9, R10, PT ;  /* 0x0000000a0900720c */ /* 0x000fe20003f06270 */
[C---:B------:R-:W-:Y:S01]  /*4920*/  IMAD R12, R26.reuse, R11, RZ ;  /* 0x0000000b1a0c7224 */ /* 0x040fe200078e02ff */
[-C--:B------:R-:W-:Y:S04]  /*4930*/  SHF.R.U32.HI R14, RZ, R5.reuse, R14 ;  /* 0x00000005ff0e7219 */ /* 0x080fe8000001160e */
[----:B------:R-:W-:Y:S02]  /*4940*/  ISETP.GE.OR P0, PT, R3, R12, P0 ;  /* 0x0000000c0300720c */ /* 0x000fe40000706670 */
[----:B------:R-:W-:Y:S05]  /*4950*/  SEL R15, R9, R14, !P2 ;  /* 0x0000000e090f7207 */ /* 0x000fea0005000000 */
[----:B------:R-:W-:Y:S04]  /*4960*/  IMAD.MOV R14, RZ, RZ, -R15 ;  /* 0x000000ffff0e7224 */ /* 0x000fe800078e0a0f */
[----:B------:R-:W-:Y:S02]  /*4970*/  IMAD R14, R26, R14, R9 ;  /* 0x0000000e1a0e7224 */ /* 0x000fe400078e0209 */
[C---:B------:R-:W-:Y:S05]  /*4980*/  @!P0 IMAD.HI.U32 R10, R3.reuse, R4, RZ ;  /* 0x00000004030a8227 */ /* 0x040fea00078e00ff */
[----:B------:R-:W-:Y:S04]  /*4990*/  @!P0 SHF.R.U32.HI R10, RZ, R5, R10 ;  /* 0x00000005ff0a8219 */ /* 0x000fe8000001160a */
[----:B------:R-:W-:Y:S01]  /*49a0*/  @!P0 SEL R0, R3, R10, !P2 ;  /* 0x0000000a03008207 */ /* 0x000fe20005000000 */
[----:B------:R-:W-:Y:S03]  /*49b0*/  IMAD.MOV R10, RZ, RZ, -R3 ;  /* 0x000000ffff0a7224 */ /* 0x000fe600078e0a03 */
[----:B------:R-:W-:Y:S01]  /*49c0*/  @!P0 IADD3 R15, PT, PT, R15, -R0, RZ ;  /* 0x800000000f0f8210 */ /* 0x000fe20007ffe0ff */
[----:B------:R-:W-:Y:S01]  /*49d0*/  @!P0 IMAD R0, R11, R14, R0 ;  /* 0x0000000e0b008224 */ /* 0x000fe200078e0200 */
[----:B------:R-:W-:Y:S01]  /*49e0*/  IADD3 R11, PT, PT, -R9, RZ, RZ ;  /* 0x000000ff090b7210 */ /* 0x000fe20007ffe1ff */
[----:B------:R-:W-:Y:S02]  /*49f0*/  IMAD R13, R2, R10, R13 ;  /* 0x0000000a020d7224 */ /* 0x000fe400078e020d */
[----:B------:R-:W-:Y:S02]  /*4a00*/  @!P0 IMAD R9, R15, R26, R3 ;  /* 0x0000001a0f098224 */ /* 0x000fe400078e0203 */
[----:B------:R-:W-:Y:S02]  /*4a10*/  @!P0 IMAD.MOV.U32 R3, RZ, RZ, R0 ;  /* 0x000000ffff038224 */ /* 0x000fe400078e0000 */
[----:B------:R-:W-:Y:S02]  /*4a20*/  IMAD R8, R6, R11, R8 ;  /* 0x0000000b06087224 */ /* 0x000fe400078e0208 */
[----:B------:R-:W-:Y:S02]  /*4a30*/  IMAD R13, R3, R2, R13 ;  /* 0x00000002030d7224 */ /* 0x000fe400078e020d */
[----:B------:R-:W-:Y:S02]  /*4a40*/  IMAD R8, R9, R6, R8 ;  /* 0x0000000609087224 */ /* 0x000fe400078e0208 */
.L_x_90:
[----:B------:R-:W-:Y:S05]  /*4a50*/  BRA.U UP0, `(.L_x_91) ;  /* 0x0000000100107547 */ /* 0x000fea000b800000 */
[----:B------:R-:W-:Y:S04]  /*4a60*/  MOV R0, UR6 ;  /* 0x0000000600007c02 */ /* 0x000fe80008000f00 */
[----:B------:R-:W-:Y:S04]  /*4a70*/  SHF.L.U32 R3, R0, 0x1f, RZ ;  /* 0x0000001f00037819 */ /* 0x000fe800000006ff */
[----:B------:R-:W2:Y:S02]  /*4a80*/  SYNCS.PHASECHK.TRANS64.TRYWAIT P0, [UR4+0xb8], R3 ;  /* 0x0000b803ff0075a7 */ /* 0x000ea40008001104 */
[----:B--2---:R-:W-:Y:S05]  /*4a90*/  @!P0 BRA `(.L_x_92) ;  /* 0x00000048008c8947 */ /* 0x004fea0003800000 */
.L_x_91:
[----:B-1----:R-:W-:Y:S02]  /*4aa0*/  ISETP.NE.U32.AND P0, PT, R18, RZ, PT ;  /* 0x000000ff1200720c */ /* 0x002fe40003f05070 */
[----:B------:R-:W-:Y:S02]  /*4ab0*/  R2UR UR42, R20 ;  /* 0x00000000142a72ca */ /* 0x000fe400000e0000 */
[----:B------:R-:W-:Y:S02]  /*4ac0*/  R2UR UR43, R21 ;  /* 0x00000000152b72ca */ /* 0x000fe400000e0000 */
[----:B------:R-:W-:Y:S02]  /*4ad0*/  ISETP.NE.AND.EX P0, PT, R19, RZ, PT, P0 ;  /* 0x000000ff1300720c */ /* 0x000fe40003f05300 */
[----:B------:R-:W-:Y:S02]  /*4ae0*/  ISETP.NE.U32.AND P2, PT, R18, RZ, PT ;  /* 0x000000ff1200720c */ /* 0x000fe40003f45070 */
[----:B------:R-:W-:Y:S02]  /*4af0*/  SHF.L.U32 R12, R37, 0x1f, RZ ;  /* 0x0000001f250c7819 */ /* 0x000fe400000006ff */
[----:B------:R-:W-:Y:S03]  /*4b00*/  ISETP.NE.AND.EX P2, PT, R19, RZ, PT, P2 ;  /* 0x000000ff1300720c */ /* 0x000fe60003f45320 */
[----:B------:R-:W-:Y:S02]  /*4b10*/  USHF.L.U32 UR42, UR42, 0x7, URZ ;  /* 0x000000072a2a7899 */ /* 0x000fe400080006ff */
[----:B------:R-:W-:Y:S02]  /*4b20*/  USHF.L.U32 UR43, UR43, 0x6, URZ ;  /* 0x000000062b2b7899 */ /* 0x000fe400080006ff */
[----:B------:R-:W-:Y:S10]  /*4b30*/  @!P0 BRA `(.L_x_93) ;  /* 0x00000000002c8947 */ /* 0x000ff40003800000 */
[----:B------:R-:W-:Y:S01]  /*4b40*/  ISETP.NE.U32.AND P0, PT, R16, RZ, PT ;  /* 0x000000ff1000720c */ /* 0x000fe20003f05070 */
[----:B------:R-:W-:Y:S03]  /*4b50*/  IMAD.MOV.U32 R63, RZ, RZ, 0x1 ;  /* 0x00000001ff3f7424 */ /* 0x000fe600078e00ff */
[----:B------:R-:W-:Y:S11]  /*4b60*/  ISETP.NE.AND.EX P0, PT, R17, RZ, PT, P0 ;  /* 0x000000ff1100720c */ /* 0x000ff60003f05300 */
[----:B------:R-:W-:Y:S02]  /*4b70*/  @!UPT UIADD3 URZ, UPT, UPT, URZ, URZ, URZ ;  /* 0x000000fffffff290 */ /* 0x000fe4000fffe0ff */
[----:B------:R-:W1:Y:S01]  /*4b80*/  @P0 LDC.64 R10, c[0x0][0x888] ;  /* 0x00022200ff0a0b82 */ /* 0x000e620000000a00 */
[----:B--2---:R-:W-:Y:S04]  /*4b90*/  @P0 IMAD R0, R18, UR36, RZ ;  /* 0x0000002412000c24 */ /* 0x004fe8000f8e02ff */
[----:B-1----:R-:W-:Y:S04]  /*4ba0*/  @P0 IMAD.WIDE R10, R0, 0x4, R10 ;  /* 0x00000004000a0825 */ /* 0x002fe800078e020a */
[----:B------:R-:W-:Y:S01]  /*4bb0*/  HFMA2 R0, -RZ, RZ, 0, 5.9604644775390625e-08 ;  /* 0x00000001ff007431 */ /* 0x000fe200000001ff */
[----:B------:R1:W5:Y:S04]  /*4bc0*/  @P0 LDG.E R35, desc[UR46][R10.64] ;  /* 0x0000002e0a230981 */ /* 0x000368000c1e1900 */
[----:B------:R-:W-:Y:S01]  /*4bd0*/  @!P0 PRMT R63, R0, 0x7610, R63 ;  /* 0x00007610003f8816 */ /* 0x000fe2000000003f */
[----:B-1----:R-:W3:Y:S06]  /*4be0*/  @!P0 LDC R35, c[0x0][0x880] ;  /* 0x00022000ff238b82 */ /* 0x002eec0000000800 */
.L_x_93:
[----:B---3-5:R-:W-:Y:S01]  /*4bf0*/  @!P2 FSETP.EQ.AND P0, PT, R35, RZ, PT ;  /* 0x000000ff2300a20b */ /* 0x028fe20003f02000 */
[----:B------:R-:W-:Y:S01]  /*4c00*/  @!UPT UIADD3 URZ, UPT, UPT, URZ, URZ, URZ ;  /* 0x000000fffffff290 */ /* 0x000fe2000fffe0ff */
[----:B------:R-:W-:Y:S11]  /*4c10*/  @!P2 BRA `(.L_x_94) ;  /* 0x000000000018a947 */ /* 0x000ff60003800000 */
[----:B------:R-:W-:Y:S02]  /*4c20*/  LOP3.LUT P2, RZ, R63, 0xff, RZ, 0xc0, !PT ;  /* 0x000000ff3fff7812 */ /* 0x000fe4000784c0ff */
[----:B------:R-:W-:Y:S04]  /*4c30*/  ISETP.NE.U32.AND P0, PT, R16, RZ, PT ;  /* 0x000000ff1000720c */ /* 0x000fe80003f05070 */
[----:B------:R-:W-:Y:S04]  /*4c40*/  ISETP.NE.AND.EX P0, PT, R17, RZ, PT, P0 ;  /* 0x000000ff1100720c */ /* 0x000fe80003f05300 */
[----:B------:R-:W-:Y:S03]  /*4c50*/  PLOP3.LUT P0, PT, P0, PT, PT, 0x8, 0x80 ;  /* 0x000000000080781c */ /* 0x000fe6000070e170 */
[----:B------:R-:W-:Y:S11]  /*4c60*/  @P2 FSETP.EQ.AND P0, PT, R35, RZ, PT ;  /* 0x000000ff2300220b */ /* 0x000ff60003f02000 */
[----:B------:R-:W-:Y:S02]  /*4c70*/  @!UPT UIADD3 URZ, UPT, UPT, URZ, URZ, URZ ;  /* 0x000000fffffff290 */ /* 0x000fe4000fffe0ff */
.L_x_94:
[----:B------:R-:W1:Y:S01]  /*4c80*/  SYNCS.PHASECHK.TRANS64.TRYWAIT P2, [UR4+0x90], R12 ;  /* 0x0000900cff0075a7 */ /* 0x000e620008041104 */
[----:B------:R-:W-:Y:S04]  /*4c90*/  ELECT P4, URZ, PT ;  /* 0x0000000000ff782f */ /* 0x000fe80003880000 */
[----:B------:R-:W-:Y:S11]  /*4ca0*/  PLOP3.LUT P4, PT, P0, P4, PT, 0xf2, 0x2f ;  /* 0x00000000002f781c */ /* 0x000ff60000789e72 */
[----:B------:R-:W-:Y:S02]  /*4cb0*/  @!UPT UIADD3 URZ, UPT, UPT, URZ, URZ, URZ ;  /* 0x000000fffffff290 */ /* 0x000fe4000fffe0ff */
[----:B------:R-:W-:Y:S05]  /*4cc0*/  @!P4 IADD3 R9, P0, PT, R38, 0x580, RZ ;  /* 0x000005802609c810 */ /* 0x000fea0007f1e0ff */
[----:B--2---:R-:W-:Y:S01]  /*4cd0*/  @!P4 IMAD.X R0, RZ, RZ, R39, P0 ;  /* 0x000000ffff00c224 */ /* 0x004fe200000e0627 */
[----:B-1----:R-:W-:Y:S07]  /*4ce0*/  @!P2 BRA `(.L_x_95) ;  /* 0x000000480010a947 */ /* 0x002fee0003800000 */
.L_x_191:
[----:B------:R-:W-:Y:S01]  /*4cf0*/  @!P4 R2UR UR8, R9 ;  /* 0x000000000908c2ca */ /* 0x000fe200000e0000 */
[----:B------:R-:W-:Y:S01]  /*4d00*/  VOTEU.ALL UP0, P4 ;  /* 0x0000000000ff7886 */ /* 0x000fe20002000000 */
[----:B------:R-:W-:Y:S01]  /*4d10*/  @!P4 R2UR UR7, R0 ;  /* 0x000000000007c2ca */ /* 0x000fe200000e0000 */
[----:B------:R-:W-:Y:S01]  /*4d20*/  VOTEU.ALL UP1, P4 ;  /* 0x0000000000ff7886 */ /* 0x000fe20002020000 */
[----:B------:R-:W-:Y:S01]  /*4d30*/  UMOV UR14, 0x0 ;  /* 0x00000000000e7882 */ /* 0x000fe20000000000 */
[----:B------:R-:W-:Y:S01]  /*4d40*/  UMOV UR15, 0x10000000 ;  /* 0x10000000000f7882 */ /* 0x000fe20000000000 */
[----:B------:R-:W-:Y:S01]  /*4d50*/  @!UP0 UIADD3 UR40, UPT, UPT, UR4, 0x200, URZ ;  /* 0x0000020004288890 */ /* 0x000fe2000fffe0ff */
[----:B------:R-:W-:Y:S01]  /*4d60*/  @!P4 IMAD.MOV.U32 R0, RZ, RZ, 0x1000 ;  /* 0x00001000ff00c424 */ /* 0x000fe200078e00ff */
[----:B------:R-:W-:Y:S01]  /*4d70*/  UMOV UR44, UR36 ;  /* 0x00000024002c7c82 */ /* 0x000fe20008000000 */
[----:B------:R-:W-:Y:S01]  /*4d80*/  @!UP0 UIADD3 UR10, UPT, UPT, UR42, 0x40, URZ ;  /* 0x000000402a0a8890 */ /* 0x000fe2000fffe0ff */
[----:B------:R-:W-:Y:S01]  /*4d90*/  @!P4 IADD3 R9, P0, PT, R38, 0x580, RZ ;  /* 0x000005802609c810 */ /* 0x000fe20007f1e0ff */
[----:B------:R-:W-:Y:S01]  /*4da0*/  UMOV UR9, UR41 ;  /* 0x0000002900097c82 */ /* 0x000fe20008000000 */
[----:B------:R-:W-:Y:S01]  /*4db0*/  UMOV UR11, UR43 ;  /* 0x0000002b000b7c82 */ /* 0x000fe20008000000 */
[----:B------:R-:W-:Y:S01]  /*4dc0*/  IMAD.U32 R10, RZ, RZ, UR8 ;  /* 0x00000008ff0a7e24 */ /* 0x000fe2000f8e00ff */
[----:B------:R-:W-:Y:S01]  /*4dd0*/  @!UP0 UIADD3 UR8, UPT, UPT, UR4, 0xa00, URZ ;  /* 0x00000a0004088890 */ /* 0x000fe2000fffe0ff */
[----:B------:R-:W-:Y:S01]  /*4de0*/  IMAD.U32 R11, RZ, RZ, UR7 ;  /* 0x00000007ff0b7e24 */ /* 0x000fe2000f8e00ff */
[----:B------:R-:W-:Y:S01]  /*4df0*/  VOTEU.ALL UP0, P4 ;  /* 0x0000000000ff7886 */ /* 0x000fe20002000000 */
[----:B------:R-:W-:Y:S01]  /*4e00*/  UMOV UR12, UR36 ;  /* 0x00000024000c7c82 */ /* 0x000fe20008000000 */
[----:B------:R-:W-:Y:S01]  /*4e10*/  @!P4 R2UR UR16, R10 ;  /* 0x000000000a10c2ca */ /* 0x000fe200000e0000 */
[----:B------:R-:W-:Y:S01]  /*4e20*/  UPRMT UR7, UR37, 0x654, UR41 ;  /* 0x0000065425077896 */ /* 0x000fe20008000029 */
[----:B------:R-:W-:Y:S11]  /*4e30*/  @!P4 R2UR UR17, R11 ;  /* 0x000000000b11c2ca */ /* 0x000ff600000e0000 */
[----:B------:R-:W-:Y:S02]  /*4e40*/  @!UPT UIADD3 URZ, UPT, UPT, URZ, URZ, URZ ;  /* 0x000000fffffff290 */ /* 0x000fe4000fffe0ff */
[----:B------:R2:W-:Y:S01]  /*4e50*/  @!UP1 UTMALDG.3D [UR40], [UR16], desc[UR14] ;  /* 0x00000e28100095b4 */ /* 0x0005e20008011000 */
[----:B------:R2:W-:Y:S01]  /*4e60*/  @!UP0 UTMALDG.3D [UR8], [UR16], desc[UR14] ;  /* 0x00000e08100085b4 */ /* 0x0005e20008011000 */
[----:B------:R3:W-:Y:S01]  /*4e70*/  @!P4 SYNCS.ARRIVE.TRANS64.RED.A0TR RZ, [UR4+0x70], R0 ;  /* 0x00007000ffffc9a7 */ /* 0x0007e20008300404 */
[----:B------:R-:W-:Y:S01]  /*4e80*/  SYNCS.ARRIVE.TRANS64.RED.A1T0 RZ, [UR7], RZ ;  /* 0x000000ffffff79a7 */ /* 0x000fe20008100407 */
[----:B---3--:R-:W-:Y:S01]  /*4e90*/  @!P4 IMAD.X R0, RZ, RZ, R39, P0 ;  /* 0x000000ffff00c224 */ /* 0x008fe200000e0627 */
[----:B------:R-:W3:Y:S02]  /*4ea0*/  SYNCS.PHASECHK.TRANS64.TRYWAIT P2, [UR4+0x98], R12 ;  /* 0x0000980cff0075a7 */ /* 0x000ee40008041104 */
[----:B--23--:R-:W-:Y:S05]  /*4eb0*/  @!P2 BRA `(.L_x_96) ;  /* 0x0000004400b4a947 */ /* 0x00cfea0003800000 */
.L_x_193:
        /* <DEDUP_REMOVED lines=8> */
[----:B------:R-:W-:Y:S01]  /*4f40*/  @!UP0 UIADD3 UR32, UPT, UPT, UR4, 0x1200, URZ ;  /* 0x0000120004208890 */ /* 0x000fe2000fffe0ff */
[----:B------:R-:W-:Y:S01]  /*4f50*/  @!P4 IADD3 R21, P0, PT, R38, 0x580, RZ ;  /* 0x000005802615c810 */ /* 0x000fe20007f1e0ff */
[----:B------:R-:W-:Y:S01]  /*4f60*/  UMOV UR35, UR43 ;  /* 0x0000002b00237c82 */ /* 0x000fe20008000000 */
[----:B------:R-:W-:Y:S02]  /*4f70*/  @!UP0 UIADD3 UR10, UPT, UPT, UR42, 0x50, URZ ;  /* 0x000000502a0a8890 */ /* 0x000fe4000fffe0ff */
[----:B------:R-:W-:Y:S01]  /*4f80*/  IMAD.U32 R10, RZ, RZ, UR8 ;  /* 0x00000008ff0a7e24 */ /* 0x000fe2000f8e00ff */
[----:B------:R-:W-:Y:S01]  /*4f90*/  @!UP0 UIADD3 UR8, UPT, UPT, UR4, 0x1a00, URZ ;  /* 0x00001a0004088890 */ /* 0x000fe2000fffe0ff */
[----:B------:R-:W-:Y:S01]  /*4fa0*/  IMAD.U32 R11, RZ, RZ, UR7 ;  /* 0x00000007ff0b7e24 */ /* 0x000fe2000f8e00ff */
[----:B------:R-:W-:Y:S01]  /*4fb0*/  VOTEU.ALL UP0, P4 ;  /* 0x0000000000ff7886 */ /* 0x000fe20002000000 */
[----:B------:R-:W-:Y:S01]  /*4fc0*/  UMOV UR9, UR33 ;  /* 0x0000002100097c82 */ /* 0x000fe20008000000 */
[----:B------:R-:W-:Y:S01]  /*4fd0*/  @!P4 R2UR UR16, R10 ;  /* 0x000000000a10c2ca */ /* 0x000fe200000e0000 */
[----:B------:R-:W-:Y:S01]  /*4fe0*/  UMOV UR11, UR43 ;  /* 0x0000002b000b7c82 */ /* 0x000fe20008000000 */
[----:B------:R-:W-:Y:S01]  /*4ff0*/  @!P4 R2UR UR17, R11 ;  /* 0x000000000b11c2ca */ /* 0x000fe200000e0000 */
[----:B------:R-:W-:Y:S01]  /*5000*/  UMOV UR12, UR36 ;  /* 0x00000024000c7c82 */ /* 0x000fe20008000000 */
[----:B------:R-:W-:Y:S01]  /*5010*/  UPRMT UR7, UR37, 0x654, UR33 ;  /* 0x0000065425077896 */ /* 0x000fe20008000021 */
[----:B------:R-:W-:Y:S10]  /*5020*/  @!P4 IMAD.X R20, RZ, RZ, R39, P0 ;  /* 0x000000ffff14c224 */ /* 0x000ff400000e0627 */
[----:B------:R2:W-:Y:S01]  /*5030*/  @!UP1 UTMALDG.3D [UR32], [UR16], desc[UR14] ;  /* 0x00000e20100095b4 */ /* 0x0005e20008011000 */
[----:B------:R2:W-:Y:S01]  /*5040*/  @!UP0 UTMALDG.3D [UR8], [UR16], desc[UR14] ;  /* 0x00000e08100085b4 */ /* 0x0005e20008011000 */
[----:B------:R2:W-:Y:S01]  /*5050*/  @!P4 SYNCS.ARRIVE.TRANS64.RED.A0TR RZ, [UR4+0x78], R0 ;  /* 0x00007800ffffc9a7 */ /* 0x0005e20008300404 */
[----:B------:R-:W-:Y:S01]  /*5060*/  SYNCS.ARRIVE.TRANS64.RED.A1T0 RZ, [UR7], RZ ;  /* 0x000000ffffff79a7 */ /* 0x000fe20008100407 */
[----:B------:R-:W3:Y:S02]  /*5070*/  SYNCS.PHASECHK.TRANS64.TRYWAIT P2, [UR4+0xa0], R12 ;  /* 0x0000a00cff0075a7 */ /* 0x000ee40008041104 */
[----:B--23--:R-:W-:Y:S05]  /*5080*/  @!P2 BRA `(.L_x_97) ;  /* 0x000000440058a947 */ /* 0x00cfea0003800000 */
.L_x_195:
[----:B------:R-:W2:Y:S01]  /*5090*/  LDC.64 R14, c[0x0][0xb10] ;  /* 0x0002c400ff0e7b82 */ /* 0x000ea20000000a00 */
[----:B------:R-:W-:Y:S01]  /*50a0*/  @!P4 R2UR UR8, R21 ;  /* 0x000000001508c2ca */ /* 0x000fe200000e0000 */
[----:B------:R-:W-:Y:S01]  /*50b0*/  VOTEU.ALL UP0, P4 ;  /* 0x0000000000ff7886 */ /* 0x000fe20002000000 */
[----:B------:R-:W-:Y:S01]  /*50c0*/  @!P4 R2UR UR7, R20 ;  /* 0x000000001407c2ca */ /* 0x000fe200000e0000 */
[----:B------:R-:W-:Y:S01]  /*50d0*/  VOTEU.ALL UP1, P4 ;  /* 0x0000000000ff7886 */ /* 0x000fe20002020000 */
[----:B------:R-:W-:Y:S03]  /*50e0*/  UMOV UR14, 0x0 ;  /* 0x00000000000e7882 */ /* 0x000fe60000000000 */
[----:B------:R-:W3:Y:S01]  /*50f0*/  LDC.64 R10, c[0x0][0xb18] ;  /* 0x0002c600ff0a7b82 */ /* 0x000ee20000000a00 */
[----:B------:R-:W-:Y:S01]  /*5100*/  @!UP0 UIADD3 UR26, UPT, UPT, UR42, 0x20, URZ ;  /* 0x000000202a1a8890 */ /* 0x000fe2000fffe0ff */
[----:B------:R-:W-:Y:S01]  /*5110*/  @P3 SHF.R.U32.HI R33, RZ, 0x10, R29 ;  /* 0x00000010ff213819 */ /* 0x000fe2000001161d */
[----:B------:R-:W-:Y:S01]  /*5120*/  @!UP0 UIADD3 UR24, UPT, UPT, UR4, 0x2200, URZ ;  /* 0x0000220004188890 */ /* 0x000fe2000fffe0ff */
[----:B------:R-:W-:Y:S01]  /*5130*/  VIADD R36, R36, 0x1 ;  /* 0x0000000124247836 */ /* 0x000fe20000000000 */
[----:B------:R-:W-:Y:S03]  /*5140*/  UMOV UR15, 0x10000000 ;  /* 0x10000000000f7882 */ /* 0x000fe60000000000 */
[----:B------:R-:W4:Y:S01]  /*5150*/  @!P1 LDC R0, c[0x0][0xb20] ;  /* 0x0002c800ff009b82 */ /* 0x000f220000000800 */
[----:B------:R-:W-:Y:S01]  /*5160*/  UMOV UR27, UR43 ;  /* 0x0000002b001b7c82 */ /* 0x000fe20008000000 */
[----:B------:R-:W-:Y:S01]  /*5170*/  IMAD.U32 R20, RZ, RZ, UR8 ;  /* 0x00000008ff147e24 */ /* 0x000fe2000f8e00ff */
[----:B------:R-:W-:Y:S05]  /*5180*/  UMOV UR28, UR36 ;  /* 0x00000024001c7c82 */ /* 0x000fea0008000000 */
[----:B-1----:R-:W1:Y:S01]  /*5190*/  @!P1 LDC R3, c[0x0][0xb0c] ;  /* 0x0002c300ff039b82 */ /* 0x002e620000000800 */
[----:B------:R-:W-:Y:S01]  /*51a0*/  IMAD.U32 R21, RZ, RZ, UR7 ;  /* 0x00000007ff157e24 */ /* 0x000fe2000f8e00ff */
[----:B------:R-:W-:Y:S01]  /*51b0*/  @!UP0 UIADD3 UR10, UPT, UPT, UR42, 0x60, URZ ;  /* 0x000000602a0a8890 */ /* 0x000fe2000fffe0ff */
[----:B------:R-:W-:Y:S01]  /*51c0*/  @!P4 R2UR UR16, R20 ;  /* 0x000000001410c2ca */ /* 0x000fe200000e0000 */
[----:B------:R-:W-:Y:S01]  /*51d0*/  @!UP0 UIADD3 UR8, UPT, UPT, UR4, 0x2a00, URZ ;  /* 0x00002a0004088890 */ /* 0x000fe2000fffe0ff */
[----:B------:R-:W-:Y:S01]  /*51e0*/  @!P4 IMAD.MOV.U32 R20, RZ, RZ, 0x1000 ;  /* 0x00001000ff14c424 */ /* 0x000fe200078e00ff */
[----:B------:R-:W-:Y:S01]  /*51f0*/  @!P4 R2UR UR17, R21 ;  /* 0x000000001511c2ca */ /* 0x000fe200000e0000 */
[----:B------:R-:W-:Y:S01]  /*5200*/  VOTEU.ALL UP0, P4 ;  /* 0x0000000000ff7886 */ /* 0x000fe20002000000 */
[----:B------:R-:W-:Y:S01]  /*5210*/  UMOV UR9, UR25 ;  /* 0x0000001900097c82 */ /* 0x000fe20008000000 */
[----:B------:R-:W-:Y:S01]  /*5220*/  UMOV UR11, UR43 ;  /* 0x0000002b000b7c82 */ /* 0x000fe20008000000 */
[----:B------:R-:W-:Y:S01]  /*5230*/  UMOV UR12, UR36 ;  /* 0x00000024000c7c82 */ /* 0x000fe20008000000 */
[----:B------:R-:W-:Y:S08]  /*5240*/  UPRMT UR7, UR37, 0x654, UR25 ;  /* 0x0000065425077896 */ /* 0x000ff00008000019 */
[----:B------:R1:W-:Y:S02]  /*5250*/  @!UP1 UTMALDG.3D [UR24], [UR16], desc[UR14] ;  /* 0x00000e18100095b4 */ /* 0x0003e40008011000 */
[----:B-1----:R-:W-:Y:S01]  /*5260*/  @!P1 ISETP.NE.AND P2, PT, R3, 0x1, PT ;  /* 0x000000010300980c */ /* 0x002fe20003f45270 */
[C---:B--2---:R-:W-:Y:S01]  /*5270*/  @!P1 IMAD.HI.U32 R14, R13.reuse, R14, RZ ;  /* 0x0000000e0d0e9227 */ /* 0x044fe200078e00ff */
[----:B---3--:R-:W-:Y:S01]  /*5280*/  @!P1 ISETP.NE.AND P0, PT, R10, 0x1, PT ;  /* 0x000000010a00980c */ /* 0x008fe20003f05270 */
[----:B------:R1:W-:Y:S01]  /*5290*/  @!UP0 UTMALDG.3D [UR8], [UR16], desc[UR14] ;  /* 0x00000e08100085b4 */ /* 0x0003e20008011000 */
[----:B------:R1:W-:Y:S01]  /*52a0*/  @!P4 SYNCS.ARRIVE.TRANS64.RED.A0TR RZ, [UR4+0x80], R20 ;  /* 0x00008014ffffc9a7 */ /* 0x0003e20008300404 */
[C---:B------:R-:W-:Y:S01]  /*52b0*/  @!P1 IMAD.HI.U32 R11, R8.reuse, R11, RZ ;  /* 0x0000000b080b9227 */ /* 0x040fe200078e00ff */
[----:B------:R-:W-:Y:S04]  /*52c0*/  @!P1 SHF.R.U32.HI R14, RZ, R15, R14 ;  /* 0x0000000fff0e9219 */ /* 0x000fe8000001160e */
[----:B----4-:R-:W-:Y:S02]  /*52d0*/  @!P1 SHF.R.U32.HI R9, RZ, R0, R11 ;  /* 0x00000000ff099219 */ /* 0x010fe4000001160b */
[----:B------:R-:W-:Y:S02]  /*52e0*/  @!P1 SEL R14, R13, R14, !P2 ;  /* 0x0000000e0d0e9207 */ /* 0x000fe40005000000 */
[----:B------:R-:W-:Y:S05]  /*52f0*/  @!P1 SEL R9, R8, R9, !P0 ;  /* 0x0000000908099207 */ /* 0x000fea0004000000 */
[----:B------:R-:W-:Y:S01]  /*5300*/  @!P1 IMAD.IADD R0, R9, 0x1, -R14 ;  /* 0x0000000109009824 */ /* 0x000fe200078e0a0e */
[----:B------:R-:W-:Y:S01]  /*5310*/  SYNCS.ARRIVE.TRANS64.RED.A1T0 RZ, [UR7], RZ ;  /* 0x000000ffffff79a7 */ /* 0x000fe20008100407 */
[----:B------:R-:W-:Y:S02]  /*5320*/  @!P1 IMAD.IADD R9, R14, 0x1, -R9 ;  /* 0x000000010e099824 */ /* 0x000fe400078e0a09 */
[----:B------:R-:W-:Y:S02]  /*5330*/  @!P1 IMAD R13, R0, R3, R13 ;  /* 0x00000003000d9224 */ /* 0x000fe400078e020d */
[----:B------:R-:W-:Y:S01]  /*5340*/  @!P1 IMAD R8, R9, R10, R8 ;  /* 0x0000000a09089224 */ /* 0x000fe200078e0208 */
[----:B------:R-:W2:Y:S02]  /*5350*/  SYNCS.PHASECHK.TRANS64.TRYWAIT P5, [UR4+0xa8], R12 ;  /* 0x0000a80cff0075a7 */ /* 0x000ea400080a1104 */
[----:B-12---:R-:W-:Y:S05]  /*5360*/  @!P5 BRA `(.L_x_98) ;  /* 0x0000004000b8d947 */ /* 0x006fea0003800000 */
.L_x_197:
[----:B-1----:R-:W-:Y:S01]  /*5370*/  @!P4 IADD3 R3, P0, PT, R38, 0x580, RZ ;  /* 0x000005802603c810 */ /* 0x002fe20007f1e0ff */
[----:B------:R-:W-:Y:S01]  /*5380*/  VOTEU.ALL UP0, P4 ;  /* 0x0000000000ff7886 */ /* 0x000fe20002000000 */
[----:B------:R-:W-:Y:S01]  /*5390*/  VOTEU.ALL UP1, P4 ;  /* 0x0000000000ff7886 */ /* 0x000fe20002020000 */
[----:B------:R-:W-:Y:S01]  /*53a0*/  UMOV UR14, 0x0 ;  /* 0x00000000000e7882 */ /* 0x000fe20000000000 */
[----:B------:R-:W-:Y:S01]  /*53b0*/  @!P4 R2UR UR8, R3 ;  /* 0x000000000308c2ca */ /* 0x000fe200000e0000 */
[----:B------:R-:W-:Y:S01]  /*53c0*/  @!P4 IMAD.X R0, RZ, RZ, R39, P0 ;  /* 0x000000ffff00c224 */ /* 0x000fe200000e0627 */
[----:B------:R-:W-:Y:S01]  /*53d0*/  @!UP0 UIADD3 UR17, UPT, UPT, UR4, 0x88, URZ ;  /* 0x0000008804118890 */ /* 0x000fe2000fffe0ff */
[----:B------:R-:W-:Y:S01]  /*53e0*/  ISETP.NE.AND P0, PT, R36, 0x2, PT ;  /* 0x000000022400780c */ /* 0x000fe20003f05270 */
[----:B------:R-:W-:Y:S01]  /*53f0*/  @!UP0 UIADD3 UR18, UPT, UPT, UR42, 0x30, URZ ;  /* 0x000000302a128890 */ /* 0x000fe2000fffe0ff */
[----:B------:R-:W-:Y:S01]  /*5400*/  LOP3.LUT R37, R37, 0x1, RZ, 0x3c, !PT ;  /* 0x0000000125257812 */ /* 0x000fe200078e3cff */
[----:B------:R-:W-:Y:S01]  /*5410*/  @!UP0 UIADD3 UR16, UPT, UPT, UR4, 0x3200, URZ ;  /* 0x0000320004108890 */ /* 0x000fe2000fffe0ff */
[----:B------:R-:W-:Y:S01]  /*5420*/  @!P4 R2UR UR7, R0 ;  /* 0x000000000007c2ca */ /* 0x000fe200000e0000 */
[----:B------:R-:W-:Y:S01]  /*5430*/  UMOV UR15, 0x10000000 ;  /* 0x10000000000f7882 */ /* 0x000fe20000000000 */
[----:B------:R-:W-:Y:S01]  /*5440*/  UMOV UR19, UR43 ;  /* 0x0000002b00137c82 */ /* 0x000fe20008000000 */
[----:B------:R-:W-:Y:S01]  /*5450*/  UMOV UR20, UR36 ;  /* 0x0000002400147c82 */ /* 0x000fe20008000000 */
[----:B------:R-:W-:Y:S01]  /*5460*/  @!UP0 UIADD3 UR10, UPT, UPT, UR42, 0x70, URZ ;  /* 0x000000702a0a8890 */ /* 0x000fe2000fffe0ff */
[----:B------:R-:W-:Y:S01]  /*5470*/  SEL R3, RZ, 0x1, P0 ;  /* 0x00000001ff037807 */ /* 0x000fe20000000000 */
[----:B------:R-:W-:Y:S01]  /*5480*/  IMAD.U32 R10, RZ, RZ, UR8 ;  /* 0x00000008ff0a7e24 */ /* 0x000fe2000f8e00ff */
[----:B------:R-:W-:Y:S01]  /*5490*/  @!UP0 UIADD3 UR8, UPT, UPT, UR4, 0x3a00, URZ ;  /* 0x00003a0004088890 */ /* 0x000fe2000fffe0ff */
[----:B------:R-:W-:Y:S01]  /*54a0*/  IMAD.IADD R20, R8, 0x1, R62 ;  /* 0x0000000108147824 */ /* 0x000fe200078e023e */
[----:B------:R-:W-:Y:S01]  /*54b0*/  VOTEU.ALL UP0, P4 ;  /* 0x0000000000ff7886 */ /* 0x000fe20002000000 */
[----:B------:R-:W-:Y:S01]  /*54c0*/  UMOV UR11, UR43 ;  /* 0x0000002b000b7c82 */ /* 0x000fe20008000000 */
[----:B------:R-:W-:Y:S01]  /*54d0*/  @!P4 R2UR UR22, R10 ;  /* 0x000000000a16c2ca */ /* 0x000fe200000e0000 */
[----:B------:R-:W-:Y:S01]  /*54e0*/  UMOV UR12, UR36 ;  /* 0x00000024000c7c82 */ /* 0x000fe20008000000 */
[----:B------:R-:W-:Y:S01]  /*54f0*/  IMAD.U32 R11, RZ, RZ, UR7 ;  /* 0x00000007ff0b7e24 */ /* 0x000fe2000f8e00ff */
[----:B------:R-:W-:Y:S01]  /*5500*/  UMOV UR9, UR17 ;  /* 0x0000001100097c82 */ /* 0x000fe20008000000 */
[----:B------:R-:W-:Y:S01]  /*5510*/  @P3 R2UR UR36, R33 ;  /* 0x00000000212432ca */ /* 0x000fe200000e0000 */
[----:B------:R-:W-:Y:S01]  /*5520*/  IMAD.IADD R21, R13, 0x1, R64 ;  /* 0x000000010d157824 */ /* 0x000fe200078e0240 */
[----:B------:R-:W-:Y:S02]  /*5530*/  LOP3.LUT R34, R34, R3, RZ, 0x3c, !PT ;  /* 0x0000000322227212 */ /* 0x000fe400078e3cff */
[----:B------:R-:W-:Y:S02]  /*5540*/  @!P4 R2UR UR23, R11 ;  /* 0x000000000b17c2ca */ /* 0x000fe400000e0000 */
[----:B------:R-:W-:Y:S11]  /*5550*/  SEL R36, R36, RZ, P0 ;  /* 0x000000ff24247207 */ /* 0x000ff60000000000 */
[----:B------:R2:W-:Y:S01]  /*5560*/  @!UP1 UTMALDG.3D [UR16], [UR22], desc[UR14] ;  /* 0x00000e10160095b4 */ /* 0x0005e20008011000 */
[----:B------:R2:W-:Y:S01]  /*5570*/  @!UP0 UTMALDG.3D [UR8], [UR22], desc[UR14] ;  /* 0x00000e08160085b4 */ /* 0x0005e20008011000 */
[----:B------:R2:W-:Y:S01]  /*5580*/  @!P4 SYNCS.ARRIVE.TRANS64.RED.A0TR RZ, [UR4+0x88], R27 ;  /* 0x0000881bffffc9a7 */ /* 0x0005e20008300404 */
[----:B------:R-:W-:Y:S01]  /*5590*/  UPLOP3.LUT UP0, UPT, UPT, UPT, UPT, 0x80, 0x8 ;  /* 0x000000000008789c */ /* 0x000fe20003f0f070 */
[----:B------:R-:W-:Y:S01]  /*55a0*/  SYNCS.ARRIVE.TRANS64.RED.A1T0 RZ, [UR5], RZ ;  /* 0x000000ffffff79a7 */ /* 0x000fe20008100405 */
[----:B------:R-:W-:Y:S09]  /*55b0*/  @P3 BRA `(.L_x_99) ;  /* 0xfffffff0002c3947 */ /* 0x000ff2000383ffff */
[----:B------:R-:W-:-:S04]  /*55c0*/  SHF.L.U32 R3, R37, 0x1f, RZ ;  /* 0x0000001f25037819 */ /* 0x000fc800000006ff */
[----:B------:R-:W1:Y:S02]  /*55d0*/  SYNCS.PHASECHK.TRANS64.TRYWAIT P0, [UR4+0x90], R3 ;  /* 0x00009003ff0075a7 */ /* 0x000e640008001104 */
[----:B-1----:R-:W-:Y:S05]  /*55e0*/  @!P0 BRA `(.L_x_100) ;  /* 0x0000004000308947 */ /* 0x002fea0003800000 */
.L_x_199:
[----:B------:R-:W3:Y:S02]  /*55f0*/  SYNCS.PHASECHK.TRANS64.TRYWAIT P0, [UR4+0x98], R3 ;  /* 0x00009803ff0075a7 */ /* 0x000ee40008001104 */
[----:B---3--:R-:W-:Y:S05]  /*5600*/  @!P0 BRA `(.L_x_101) ;  /* 0x0000004000408947 */ /* 0x008fea0003800000 */
.L_x_201:
[----:B------:R-:W3:Y:S02]  /*5610*/  SYNCS.PHASECHK.TRANS64.TRYWAIT P0, [UR4+0xa0], R3 ;  /* 0x0000a003ff0075a7 */ /* 0x000ee40008001104 */
[----:B---3--:R-:W-:Y:S05]  /*5620*/  @!P0 BRA `(.L_x_102) ;  /* 0x0000004000508947 */ /* 0x008fea0003800000 */
.L_x_203:
[----:B-1----:R-:W-:-:S07]  /*5630*/  MOV R0, UR4 ;  /* 0x0000000400007c02 */ /* 0x002fce0008000f00 */
.L_x_103:
[----:B-1----:R-:W-:-:S04]  /*5640*/  SHF.L.U32 R3, R37, 0x1f, RZ ;  /* 0x0000001f25037819 */ /* 0x002fc800000006ff */
[----:B------:R1:W3:Y:S03]  /*5650*/  SYNCS.PHASECHK.TRANS64.TRYWAIT P0, [R0+URZ+0xa8], R3 ;  /* 0x0000a803000075a7 */ /* 0x0002e600080011ff */
[----:B---3--:R-:W-:Y:S05]  /*5660*/  @!P0 NANOSLEEP.SYNCS 0x989680 ;  /* 0x009896800000895d */ /* 0x008fea0003900000 */
[----:B------:R-:W3:Y:S02]  /*5670*/  @!P0 SYNCS.PHASECHK.TRANS64 P0, [R0+URZ+0xa8], R3 ;  /* 0x0000a803000085a7 */ /* 0x000ee400080010ff */
[----:B--23--:R-:W-:Y:S05]  /*5680*/  @P0 EXIT ;  /* 0x000000000000094d */ /* 0x00cfea0003800000 */
[----:B------:R-:W-:Y:S05]  /*5690*/  BRA `(.L_x_103) ;  /* 0xfffffffc00e87947 */ /* 0x000fea000383ffff */
.L_x_88:
[----:B------:R-:W-:-:S06]  /*56a0*/  UISETP.GE.AND UP0, UPT, UR10, 0x4, UPT ;  /* 0x000000040a00788c */ /* 0x000fcc000bf06270 */
[----:B------:R-:W-:-:S13]  /*56b0*/  PLOP3.LUT P0, PT, PT, PT, UP0, 0x80, 0x8 ;  /* 0x000000000008781c */ /* 0x000fda0003f0f008 */
[----:B------:R-:W-:Y:S05]  /*56c0*/  @!P0 EXIT ;  /* 0x000000000000894d */ /* 0x000fea0003800000 */
[----:B------:R-:W-:Y:S01]  /*56d0*/  BAR.SYNC.DEFER_BLOCKING 0x6, 0xa0 ;  /* 0x0182800000007b1d */ /* 0x000fe20000010000 */
[----:B------:R-:W-:Y:S02]  /*56e0*/  IMAD.SHL.U32 R4, R70, 0x200000, RZ ;  /* 0x0020000046047824 */ /* 0x000fe400078e00ff */
[----:B------:R-:W-:Y:S02]  /*56f0*/  HFMA2 R75, -RZ, RZ, 0, 5.9604644775390625e-08 ;  /* 0x00000001ff4b7431 */ /* 0x000fe400000001ff */
[C---:B------:R-:W-:Y:S01]  /*5700*/  IMAD.SHL.U32 R69, R76.reuse, 0x10, RZ ;  /* 0x000000104c457824 */ /* 0x040fe200078e00ff */
[----:B------:R-:W-:Y:S01]  /*5710*/  MOV R73, RZ ;  /* 0x000000ff00497202 */ /* 0x000fe20000000f00 */
[----:B------:R-:W-:Y:S01]  /*5720*/  IMAD.U32 R33, R76, 0x10000, RZ ;  /* 0x000100004c217824 */ /* 0x000fe200078e00ff */
[----:B------:R-:W-:Y:S01]  /*5730*/  UMOV UR44, 0x400 ;  /* 0x00000400002c7882 */ /* 0x000fe20000000000 */
[----:B------:R-:W1:Y:S01]  /*5740*/  LDC R67, c[0x0][0x370] ;  /* 0x0000dc00ff437b82 */ /* 0x000e620000000800 */
[----:B------:R-:W-:Y:S01]  /*5750*/  ULEA UR44, UR37, UR44, 0x18 ;  /* 0x0000002c252c7291 */ /* 0x000fe2000f8ec0ff */
[----:B------:R-:W-:Y:S01]  /*5760*/  LOP3.LUT R4, R4, 0x200000, RZ, 0xc0, !PT ;  /* 0x0020000004047812 */ /* 0x000fe200078ec0ff */
[----:B------:R-:W-:Y:S01]  /*5770*/  IMAD.SHL.U32 R68, R76, 0x2, RZ ;  /* 0x000000024c447824 */ /* 0x000fe200078e00ff */
[C---:B------:R-:W-:Y:S01]  /*5780*/  LOP3.LUT R5, R69.reuse, 0x40, RZ, 0xc0, !PT ;  /* 0x0000004045057812 */ /* 0x040fe200078ec0ff */
[----:B------:R-:W-:Y:S01]  /*5790*/  IMAD.SHL.U32 R3, R70, 0x200, RZ ;  /* 0x0000020046037824 */ /* 0x000fe200078e00ff */
[----:B------:R-:W-:Y:S01]  /*57a0*/  LOP3.LUT R2, R69, 0x5b0, RZ, 0xc0, !PT ;  /* 0x000005b045027812 */ /* 0x000fe200078ec0ff */
[----:B------:R-:W-:Y:S01]  /*57b0*/  UIADD3 UR4, UPT, UPT, UR44, 0x200, URZ ;  /* 0x000002002c047890 */ /* 0x000fe2000fffe0ff */
[----:B------:R-:W2:Y:S01]  /*57c0*/  LDC R28, c[0x0][0xb0c] ;  /* 0x0002c300ff1c7b82 */ /* 0x000ea20000000800 */
[----:B------:R-:W-:Y:S01]  /*57d0*/  LOP3.LUT R33, R4, 0x400000, R33, 0xf8, !PT ;  /* 0x0040000004217812 */ /* 0x000fe200078ef821 */
[----:B------:R-:W-:Y:S01]  /*57e0*/  IMAD.MOV.U32 R30, RZ, RZ, RZ ;  /* 0x000000ffff1e7224 */ /* 0x000fe200078e00ff */
[----:B------:R-:W-:Y:S01]  /*57f0*/  LOP3.LUT R68, R5, 0x8, R68, 0xf8, !PT ;  /* 0x0000000805447812 */ /* 0x000fe200078ef844 */
[----:B------:R-:W-:Y:S01]  /*5800*/  IMAD.MOV.U32 R74, RZ, RZ, RZ ;  /* 0x000000ffff4a7224 */ /* 0x000fe200078e00ff */
[----:B------:R-:W-:Y:S01]  /*5810*/  LOP3.LUT R3, R2, 0x200, R3, 0xf8, !PT ;  /* 0x0000020002037812 */ /* 0x000fe200078ef803 */
[----:B------:R-:W-:Y:S01]  /*5820*/  IMAD.MOV.U32 R80, RZ, RZ, RZ ;  /* 0x000000ffff507224 */ /* 0x000fe200078e00ff */
[----:B------:R-:W-:Y:S01]  /*5830*/  LOP3.LUT P0, RZ, R69, 0x40, RZ, 0xc0, !PT ;  /* 0x0000004045ff7812 */ /* 0x000fe2000780c0ff */
[----:B------:R-:W3:Y:S01]  /*5840*/  LDC R65, c[0x0][0xb20] ;  /* 0x0002c800ff417b82 */ /* 0x000ee20000000800 */
[----:B------:R-:W4:Y:S01]  /*5850*/  LDS R0, [UR44+0x170] ;  /* 0x0001702cff007984 */ /* 0x000f220008000800 */
[----:B------:R-:W-:Y:S01]  /*5860*/  LOP3.LUT R68, R3, R68, RZ, 0xfc, !PT ;  /* 0x0000004403447212 */ /* 0x000fe200078efcff */
[----:B------:R-:W-:Y:S01]  /*5870*/  IMAD.U32 R71, RZ, RZ, UR4 ;  /* 0x00000004ff477e24 */ /* 0x000fe2000f8e00ff */
[----:B------:R-:W-:Y:S01]  /*5880*/  LOP3.LUT R76, R76, 0x60, RZ, 0xc0, !PT ;  /* 0x000000604c4c7812 */ /* 0x000fe200078ec0ff */
[----:B------:R-:W1:Y:S03]  /*5890*/  LDCU.64 UR50, c[0x0][0x348] ;  /* 0x00006900ff3277ac */ /* 0x000e660008000a00 */
[----:B------:R-:W1:Y:S01]  /*58a0*/  LDC R27, c[0x0][0xb30] ;  /* 0x0002cc00ff1b7b82 */ /* 0x000e620000000800 */
[----:B------:R-:W1:Y:S01]  /*58b0*/  LDCU.64 UR38, c[0x0][0x888] ;  /* 0x00011100ff2677ac */ /* 0x000e620008000a00 */
[----:B------:R-:W-:Y:S01]  /*58c0*/  UMOV UR45, URZ ;  /* 0x000000ff002d7c82 */ /* 0x000fe20008000000 */
[----:B------:R-:W-:-:S05]  /*58d0*/  UMOV UR48, URZ ;  /* 0x000000ff00307c82 */ /* 0x000fca0008000000 */
[----:B------:R-:W1:Y:S08]  /*58e0*/  LDC.64 R56, c[0x0][0x888] ;  /* 0x00022200ff387b82 */ /* 0x000e700000000a00 */
[----:B------:R-:W1:Y:S08]  /*58f0*/  LDC.64 R60, c[0x0][0xb10] ;  /* 0x0002c400ff3c7b82 */ /* 0x000e700000000a00 */
[----:B------:R-:W1:Y:S08]  /*5900*/  LDC.64 R24, c[0x0][0xb18] ;  /* 0x0002c600ff187b82 */ /* 0x000e700000000a00 */
[----:B------:R-:W1:Y:S01]  /*5910*/  LDC.64 R22, c[0x0][0xb28] ;  /* 0x0002ca00ff167b82 */ /* 0x000e620000000a00 */
[----:B----4-:R-:W-:Y:S01]  /*5920*/  IMAD.IADD R33, R0, 0x1, R33 ;  /* 0x0000000100217824 */ /* 0x010fe200078e0221 */
[----:B------:R-:W-:-:S06]  /*5930*/  P2R R0, PR, RZ, 0x1 ;  /* 0x00000001ff007803 */ /* 0x000fcc0000000000 */
[----:B------:R-:W4:Y:S08]  /*5940*/  LDC.64 R58, c[0x0][0x890] ;  /* 0x00022400ff3a7b82 */ /* 0x000f300000000a00 */
[----:B------:R-:W1:Y:S08]  /*5950*/  LDC.64 R54, c[0x0][0x8b0] ;  /* 0x00022c00ff367b82 */ /* 0x000e700000000a00 */
[----:B------:R-:W1:Y:S08]  /*5960*/  LDC.64 R52, c[0x0][0x8a8] ;  /* 0x00022a00ff347b82 */ /* 0x000e700000000a00 */
[----:B--23--:R-:W1:Y:S02]  /*5970*/  LDC R66, c[0x0][0x374] ;  /* 0x0000dd00ff427b82 */ /* 0x00ce640000000800 */
.L_x_147:
[C---:B------:R-:W-:Y:S02]  /*5980*/  LEA R0, R80.reuse, UR44, 0x3 ;  /* 0x0000002c50007c11 */ /* 0x040fe4000f8e18ff */
[----:B------:R-:W-:Y:S02]  /*5990*/  SHF.L.U32 R3, R73, 0x1f, RZ ;  /* 0x0000001f49037819 */ /* 0x000fe400000006ff */
[----:B------:R-:W-:Y:S02]  /*59a0*/  LEA R16, R80, UR44, 0x4 ;  /* 0x0000002c50107c11 */ /* 0x000fe4000f8e20ff */
[----:B--2---:R-:W2:Y:S02]  /*59b0*/  SYNCS.PHASECHK.TRANS64.TRYWAIT P0, [R0+URZ+0xc0], R3 ;  /* 0x0000c003000075a7 */ /* 0x004ea400080011ff */
[----:B--2---:R-:W-:Y:S05]  /*59c0*/  @!P0 BRA `(.L_x_104) ;  /* 0x0000003c00808947 */ /* 0x004fea0003800000 */
.L_x_204:
[----:B------:R-:W3:Y:S01]  /*59d0*/  LDC.64 R12, c[0x0][0xb10] ;  /* 0x0002c400ff0c7b82 */ /* 0x000ee20000000a00 */
[----:B------:R-:W4:Y:S01]  /*59e0*/  LDS.128 R16, [R16+0x150] ;  /* 0x0001500010107984 */ /* 0x000f220000000c00 */
[----:B-1----:R-:W-:Y:S01]  /*59f0*/  ISETP.NE.AND P1, PT, R27, 0x1, PT ;  /* 0x000000011b00780c */ /* 0x002fe20003f25270 */
[----:B--2---:R-:W-:Y:S01]  /*5a00*/  VIADD R0, R0, 0xd0 ;  /* 0x000000d000007836 */ /* 0x004fe20000000000 */
[----:B------:R-:W-:Y:S04]  /*5a10*/  ISETP.GE.AND P0, PT, R26, 0x1, PT ;  /* 0x000000011a00780c */ /* 0x000fe80003f06270 */
[----:B------:R-:W1:Y:S01]  /*5a20*/  LDC.64 R10, c[0x0][0xb18] ;  /* 0x0002c600ff0a7b82 */ /* 0x000e620000000a00 */
[----:B------:R-:W-:Y:S01]  /*5a30*/  PRMT R0, RZ, 0x654, R0 ;  /* 0x00000654ff007816 */ /* 0x000fe20000000000 */
[----:B------:R-:W-:Y:S01]  /*5a40*/  @!PT LDS RZ, [RZ] ;  /* 0x00000000fffff984 */ /* 0x000fe20000000800 */
[----:B------:R-:W-:Y:S01]  /*5a50*/  @!PT LDS RZ, [RZ] ;  /* 0x00000000fffff984 */ /* 0x000fe20000000800 */
[----:B------:R-:W-:Y:S01]  /*5a60*/  @!PT LDS RZ, [RZ] ;  /* 0x00000000fffff984 */ /* 0x000fe20000000800 */
[----:B------:R-:W-:Y:S01]  /*5a70*/  @!PT LDS RZ, [RZ] ;  /* 0x00000000fffff984 */ /* 0x000fe20000000800 */
[----:B------:R2:W-:Y:S06]  /*5a80*/  MEMBAR.ALL.CTA ;  /* 0x0000000000007992 */ /* 0x0005ec0000008000 */
[----:B--2---:R-:W2:Y:S01]  /*5a90*/  FENCE.VIEW.ASYNC.S ;  /* 0x00000000000073c6 */ /* 0x004ea20000000000 */
[----:B------:R-:W1:Y:S08]  /*5aa0*/  @!P1 LDC R14, c[0x0][0xb20] ;  /* 0x0002c800ff0e9b82 */ /* 0x000e700000000800 */
[----:B------:R-:W1:Y:S01]  /*5ab0*/  @!P1 LDC R9, c[0x0][0xb0c] ;  /* 0x0002c300ff099b82 */ /* 0x000e620000000800 */
[----:B--2---:R2:W-:Y:S01]  /*5ac0*/  SYNCS.ARRIVE.TRANS64.RED.A1T0 RZ, [R0+URZ], RZ ;  /* 0x000000ff00ff79a7 */ /* 0x0045e200081004ff */
[----:B----4-:R-:W-:Y:S04]  /*5ad0*/  LOP3.LUT P4, RZ, R18, 0x1, RZ, 0xc0, !PT ;  /* 0x0000000112ff7812 */ /* 0x010fe8000788c0ff */
[----:B------:R-:W-:Y:S09]  /*5ae0*/  P2R R77, PR, RZ, 0x10 ;  /* 0x00000010ff4d7803 */ /* 0x000ff20000000000 */
[----:B------:R-:W-:Y:S02]  /*5af0*/  @P4 MOV R31, R16 ;  /* 0x00000010001f4202 */ /* 0x000fe40000000f00 */
[----:B------:R-:W-:Y:S01]  /*5b00*/  @P4 LOP3.LUT R29, R17, 0xffff, RZ, 0xc0, !PT ;  /* 0x0000ffff111d4812 */ /* 0x000fe200078ec0ff */
[----:B--23--:R-:W-:Y:S06]  /*5b10*/  @!P0 BRA `(.L_x_105) ;  /* 0x0000000000a48947 */ /* 0x00cfec0003800000 */
[----:B------:R-:W-:Y:S01]  /*5b20*/  IMAD.HI.U32 R36, R66, R25, RZ ;  /* 0x0000001942247227 */ /* 0x000fe200078e00ff */
[----:B------:R-:W-:Y:S02]  /*5b30*/  ISETP.NE.AND P0, PT, R24, 0x1, PT ;  /* 0x000000011800780c */ /* 0x000fe40003f05270 */
[----:B------:R-:W-:Y:S01]  /*5b40*/  ISETP.NE.AND P2, PT, R26, 0x1, PT ;  /* 0x000000011a00780c */ /* 0x000fe20003f45270 */
[-C--:B------:R-:W-:Y:S01]  /*5b50*/  IMAD.HI.U32 R34, R67, R60.reuse, RZ ;  /* 0x0000003c43227227 */ /* 0x080fe200078e00ff */
[----:B------:R-:W-:Y:S02]  /*5b60*/  SHF.R.U32.HI R37, RZ, R65, R36 ;  /* 0x00000041ff257219 */ /* 0x000fe40000011624 */
[----:B------:R-:W-:Y:S01]  /*5b70*/  ISETP.NE.AND P3, PT, R28, 0x1, PT ;  /* 0x000000011c00780c */ /* 0x000fe20003f65270 */
[----:B------:R-:W-:Y:S01]  /*5b80*/  IMAD.HI.U32 R40, R29, R25, RZ ;  /* 0x000000191d287227 */ /* 0x000fe200078e00ff */
[----:B------:R-:W-:Y:S02]  /*5b90*/  SHF.R.U32.HI R34, RZ, R61, R34 ;  /* 0x0000003dff227219 */ /* 0x000fe40000011622 */
[----:B------:R-:W-:Y:S01]  /*5ba0*/  SEL R3, R66, R37, !P0 ;  /* 0x0000002542037207 */ /* 0x000fe20004000000 */
[----:B------:R-:W-:Y:S01]  /*5bb0*/  IMAD.HI.U32 R38, R31, R60, RZ ;  /* 0x0000003c1f267227 */ /* 0x000fe200078e00ff */
[----:B------:R-:W-:Y:S03]  /*5bc0*/  SEL R7, R67, R34, !P3 ;  /* 0x0000002243077207 */ /* 0x000fe60005800000 */
[-C--:B------:R-:W-:Y:S01]  /*5bd0*/  IMAD.HI.U32 R34, R3, R22.reuse, RZ ;  /* 0x0000001603227227 */ /* 0x080fe200078e00ff */
[----:B------:R-:W-:Y:S03]  /*5be0*/  SHF.R.U32.HI R38, RZ, R61, R38 ;  /* 0x0000003dff267219 */ /* 0x000fe60000011626 */
[----:B------:R-:W-:Y:S01]  /*5bf0*/  IMAD.HI.U32 R36, R7, R22, RZ ;  /* 0x0000001607247227 */ /* 0x000fe200078e00ff */
[----:B------:R-:W-:Y:S02]  /*5c00*/  @P2 SHF.R.U32.HI R3, RZ, R23, R34 ;  /* 0x00000017ff032219 */ /* 0x000fe40000011622 */
[----:B------:R-:W-:Y:S02]  /*5c10*/  SHF.R.U32.HI R34, RZ, R65, R40 ;  /* 0x00000041ff227219 */ /* 0x000fe40000011628 */
[----:B------:R-:W-:Y:S01]  /*5c20*/  @P2 SHF.R.U32.HI R7, RZ, R23, R36 ;  /* 0x00000017ff072219 */ /* 0x000fe20000011624 */
[C---:B------:R-:W-:Y:S01]  /*5c30*/  IMAD R2, R26.reuse, R3, RZ ;  /* 0x000000031a027224 */ /* 0x040fe200078e02ff */
[----:B------:R-:W-:Y:S02]  /*5c40*/  SEL R5, R29, R34, !P0 ;  /* 0x000000221d057207 */ /* 0x000fe40004000000 */
[----:B------:R-:W-:Y:S01]  /*5c50*/  SEL R3, R31, R38, !P3 ;  /* 0x000000261f037207 */ /* 0x000fe20005800000 */
[----:B------:R-:W-:Y:S01]  /*5c60*/  IMAD R4, R26, R7, RZ ;  /* 0x000000071a047224 */ /* 0x000fe200078e02ff */
[C---:B------:R-:W-:Y:S01]  /*5c70*/  ISETP.GE.AND P0, PT, R5.reuse, R2, PT ;  /* 0x000000020500720c */ /* 0x040fe20003f06270 */
[----:B------:R-:W-:Y:S03]  /*5c80*/  IMAD.HI.U32 R6, R5, R22, RZ ;  /* 0x0000001605067227 */ /* 0x000fe600078e00ff */
[----:B------:R-:W-:Y:S01]  /*5c90*/  ISETP.GE.OR P0, PT, R3, R4, P0 ;  /* 0x000000040300720c */ /* 0x000fe20000706670 */
[----:B------:R-:W-:Y:S01]  /*5ca0*/  IMAD.MOV R4, RZ, RZ, -R3 ;  /* 0x000000ffff047224 */ /* 0x000fe200078e0a03 */
[-C--:B------:R-:W-:Y:S03]  /*5cb0*/  SHF.R.U32.HI R6, RZ, R23.reuse, R6 ;  /* 0x00000017ff067219 */ /* 0x080fe60000011606 */
[----:B------:R-:W-:Y:S01]  /*5cc0*/  IMAD R31, R28, R4, R31 ;  /* 0x000000041c1f7224 */ /* 0x000fe200078e021f */
[----:B------:R-:W-:Y:S05]  /*5cd0*/  SEL R15, R5, R6, !P2 ;  /* 0x00000006050f7207 */ /* 0x000fea0005000000 */
[----:B------:R-:W-:Y:S02]  /*5ce0*/  IMAD.MOV R6, RZ, RZ, -R15 ;  /* 0x000000ffff067224 */ /* 0x000fe400078e0a0f */
[C---:B------:R-:W-:Y:S04]  /*5cf0*/  @!P0 IMAD.HI.U32 R2, R3.reuse, R22, RZ ;  /* 0x0000001603028227 */ /* 0x040fe800078e00ff */
[----:B------:R-:W-:Y:S01]  /*5d00*/  IMAD R6, R26, R6, R5 ;  /* 0x000000061a067224 */ /* 0x000fe200078e0205 */
[----:B------:R-:W-:Y:S04]  /*5d10*/  @!P0 SHF.R.U32.HI R2, RZ, R23, R2 ;  /* 0x00000017ff028219 */ /* 0x000fe80000011602 */
[----:B------:R-:W-:Y:S02]  /*5d20*/  @!P0 SEL R0, R3, R2, !P2 ;  /* 0x0000000203008207 */ /* 0x000fe40005000000 */
[----:B------:R-:W-:Y:S02]  /*5d30*/  IADD3 R2, PT, PT, -R5, RZ, RZ ;  /* 0x000000ff05027210 */ /* 0x000fe40007ffe1ff */
[----:B------:R-:W-:Y:S01]  /*5d40*/  @!P0 IADD3 R8, PT, PT, R15, -R0, RZ ;  /* 0x800000000f088210 */ /* 0x000fe20007ffe0ff */
[----:B------:R-:W-:Y:S02]  /*5d50*/  @!P0 IMAD R0, R7, R6, R0 ;  /* 0x0000000607008224 */ /* 0x000fe400078e0200 */
[----:B------:R-:W-:Y:S02]  /*5d60*/  IMAD R29, R24, R2, R29 ;  /* 0x00000002181d7224 */ /* 0x000fe400078e021d */
[----:B------:R-:W-:Y:S02]  /*5d70*/  @!P0 IMAD R5, R8, R26, R3 ;  /* 0x0000001a08058224 */ /* 0x000fe400078e0203 */
[----:B------:R-:W-:Y:S04]  /*5d80*/  @!P0 IMAD.MOV.U32 R3, RZ, RZ, R0 ;  /* 0x000000ffff038224 */ /* 0x000fe800078e0000 */
[----:B------:R-:W-:Y:S02]  /*5d90*/  IMAD R31, R3, R28, R31 ;  /* 0x0000001c031f7224 */ /* 0x000fe400078e021f */
[----:B------:R-:W-:Y:S07]  /*5da0*/  IMAD R29, R5, R24, R29 ;  /* 0x00000018051d7224 */ /* 0x000fee00078e021d */
.L_x_105:
[----:B-1----:R-:W-:Y:S01]  /*5db0*/  @!P1 ISETP.NE.AND P0, PT, R10, 0x1, PT ;  /* 0x000000010a00980c */ /* 0x002fe20003f05270 */
[----:B------:R-:W-:Y:S01]  /*5dc0*/  @!P1 IMAD.HI.U32 R3, R29, R11, RZ ;  /* 0x0000000b1d039227 */ /* 0x000fe200078e00ff */
[----:B------:R-:W-:Y:S01]  /*5dd0*/  R2UR UR42, R21 ;  /* 0x00000000152a72ca */ /* 0x000fe200000e0000 */
[----:B------:R-:W-:Y:S01]  /*5de0*/  BSSY.RECONVERGENT B6, `(.L_x_106) ;  /* 0x0000031000067945 */ /* 0x000fe20003800200 */
[----:B------:R-:W-:Y:S01]  /*5df0*/  R2UR UR41, R20 ;  /* 0x00000000142972ca */ /* 0x000fe200000e0000 */
[----:B------:R-:W-:Y:S01]  /*5e00*/  @!P1 IMAD.HI.U32 R0, R31, R12, RZ ;  /* 0x0000000c1f009227 */ /* 0x000fe200078e00ff */
[----:B------:R-:W-:Y:S02]  /*5e10*/  @!P1 SHF.R.U32.HI R2, RZ, R14, R3 ;  /* 0x0000000eff029219 */ /* 0x000fe40000011603 */
[----:B------:R-:W-:Y:S01]  /*5e20*/  @!P1 ISETP.NE.AND P2, PT, R9, 0x1, PT ;  /* 0x000000010900980c */ /* 0x000fe20003f45270 */
[----:B------:R-:W-:Y:S01]  /*5e30*/  VIADD R80, R80, 0x1 ;  /* 0x0000000150507836 */ /* 0x000fe20000000000 */
[----:B------:R-:W-:Y:S02]  /*5e40*/  @!P1 SEL R2, R29, R2, !P0 ;  /* 0x000000021d029207 */ /* 0x000fe40004000000 */
[----:B------:R-:W-:Y:S02]  /*5e50*/  @!P1 SHF.R.U32.HI R0, RZ, R13, R0 ;  /* 0x0000000dff009219 */ /* 0x000fe40000011600 */
[----:B------:R-:W-:Y:S01]  /*5e60*/  LOP3.LUT P0, RZ, R71, 0x90, RZ, 0xc0, !PT ;  /* 0x0000009047ff7812 */ /* 0x000fe2000780c0ff */
[----:B------:R-:W-:Y:S01]  /*5e70*/  USHF.L.U32 UR42, UR42, 0x6, URZ ;  /* 0x000000062a2a7899 */ /* 0x000fe200080006ff */
[----:B------:R-:W-:Y:S01]  /*5e80*/  @!P1 SEL R3, R31, R0, !P2 ;  /* 0x000000001f039207 */ /* 0x000fe20005000000 */
[----:B------:R-:W-:Y:S01]  /*5e90*/  USHF.L.U32 UR41, UR41, 0x7, URZ ;  /* 0x0000000729297899 */ /* 0x000fe200080006ff */
[----:B------:R-:W-:Y:S03]  /*5ea0*/  @P4 SHF.R.U32.HI R72, RZ, 0x10, R17 ;  /* 0x00000010ff484819 */ /* 0x000fe60000011611 */
[----:B------:R-:W-:Y:S02]  /*5eb0*/  @!P1 IMAD.IADD R0, R2, 0x1, -R3 ;  /* 0x0000000102009824 */ /* 0x000fe400078e0a03 */
[----:B------:R-:W-:Y:S02]  /*5ec0*/  @!P1 IMAD.IADD R2, R3, 0x1, -R2 ;  /* 0x0000000103029824 */ /* 0x000fe400078e0a02 */
[----:B------:R-:W-:Y:S02]  /*5ed0*/  @!P1 IMAD R31, R0, R9, R31 ;  /* 0x00000009001f9224 */ /* 0x000fe400078e021f */
[----:B------:R-:W-:Y:S01]  /*5ee0*/  @!P1 IMAD R29, R2, R10, R29 ;  /* 0x0000000a021d9224 */ /* 0x000fe200078e021d */
[----:B------:R-:W-:Y:S06]  /*5ef0*/  @!P0 BRA `(.L_x_107) ;  /* 0x00000000007c8947 */ /* 0x000fec0003800000 */
[----:B------:R-:W1:Y:S01]  /*5f00*/  LDCU.64 UR8, c[0x4][0x80] ;  /* 0x01001000ff0877ac */ /* 0x000e620008000a00 */
[----:B------:R-:W-:Y:S01]  /*5f10*/  MOV R2, 0x0 ;  /* 0x0000000000027802 */ /* 0x000fe20000000f00 */
[----:B------:R-:W-:Y:S02]  /*5f20*/  HFMA2 R12, -RZ, RZ, 0, 5.9604644775390625e-08 ;  /* 0x00000001ff0c7431 */ /* 0x000fe400000001ff */
[----:B------:R-:W-:Y:S01]  /*5f30*/  IMAD.MOV.U32 R8, RZ, RZ, 0x70 ;  /* 0x00000070ff087424 */ /* 0x000fe200078e00ff */
[----:B------:R2:W3:Y:S01]  /*5f40*/  LDC.64 R14, c[0x4][R2] ;  /* 0x01000000020e7b82 */ /* 0x0004e20000000a00 */
[----:B------:R-:W4:Y:S01]  /*5f50*/  LDCU.64 UR6, c[0x4][0x88] ;  /* 0x01001100ff0677ac */ /* 0x000f220008000a00 */
[----:B------:R-:W-:Y:S01]  /*5f60*/  IMAD.MOV.U32 R13, RZ, RZ, RZ ;  /* 0x000000ffff0d7224 */ /* 0x000fe200078e00ff */
[----:B------:R-:W2:Y:S01]  /*5f70*/  LDCU.64 UR4, c[0x4][0x8] ;  /* 0x01000100ff0477ac */ /* 0x000ea20008000a00 */
[----:B-1----:R-:W-:Y:S01]  /*5f80*/  MOV R5, UR9 ;  /* 0x0000000900057c02 */ /* 0x002fe20008000f00 */
[----:B------:R-:W-:Y:S01]  /*5f90*/  IMAD.U32 R4, RZ, RZ, UR8 ;  /* 0x00000008ff047e24 */ /* 0x000fe2000f8e00ff */
[----:B----4-:R-:W-:Y:S01]  /*5fa0*/  MOV R7, UR7 ;  /* 0x0000000700077c02 */ /* 0x010fe20008000f00 */
[----:B------:R-:W-:Y:S01]  /*5fb0*/  IMAD.U32 R6, RZ, RZ, UR6 ;  /* 0x00000006ff067e24 */ /* 0x000fe2000f8e00ff */
[----:B--2---:R-:W-:Y:S01]  /*5fc0*/  MOV R11, UR5 ;  /* 0x00000005000b7c02 */ /* 0x004fe20008000f00 */
[----:B------:R-:W-:Y:S02]  /*5fd0*/  IMAD.U32 R10, RZ, RZ, UR4 ;  /* 0x00000004ff0a7e24 */ /* 0x000fe4000f8e00ff */
[----:B------:R-:W-:Y:S07]  /*5fe0*/  LEPC R20, `(.L_x_108) ;  /* 0x000000001014794e */ /* 0x000fee0000000000 */
[----:B---3-5:R-:W-:Y:S05]  /*5ff0*/  CALL.ABS.NOINC R14 ;  /* 0x000000000e007343 */ /* 0x028fea0003c00000 */
.L_x_108:
[----:B------:R-:W1:Y:S01]  /*6000*/  LDCU.64 UR8, c[0x4][0x80] ;  /* 0x01001000ff0877ac */ /* 0x000e620008000a00 */
[----:B------:R-:W2:Y:S01]  /*6010*/  LDC.64 R2, c[0x4][R2] ;  /* 0x0100000002027b82 */ /* 0x000ea20000000a00 */
[----:B------:R-:W-:Y:S02]  /*6020*/  HFMA2 R12, -RZ, RZ, 0, 5.9604644775390625e-08 ;  /* 0x00000001ff0c7431 */ /* 0x000fe400000001ff */
[----:B------:R-:W-:Y:S02]  /*6030*/  IMAD.MOV.U32 R8, RZ, RZ, 0x70 ;  /* 0x00000070ff087424 */ /* 0x000fe400078e00ff */
[----:B------:R-:W-:Y:S01]  /*6040*/  IMAD.MOV.U32 R13, RZ, RZ, RZ ;  /* 0x000000ffff0d7224 */ /* 0x000fe200078e00ff */
[----:B------:R-:W3:Y:S01]  /*6050*/  LDCU.64 UR6, c[0x4][0x88] ;  /* 0x01001100ff0677ac */ /* 0x000ee20008000a00 */
[----:B------:R-:W4:Y:S01]  /*6060*/  LDCU.64 UR4, c[0x4][0x8] ;  /* 0x01000100ff0477ac */ /* 0x000f220008000a00 */
[----:B-1----:R-:W-:Y:S02]  /*6070*/  MOV R4, UR8 ;  /* 0x0000000800047c02 */ /* 0x002fe40008000f00 */
[----:B------:R-:W-:Y:S02]  /*6080*/  MOV R5, UR9 ;  /* 0x0000000900057c02 */ /* 0x000fe40008000f00 */
[----:B---3--:R-:W-:Y:S01]  /*6090*/  MOV R7, UR7 ;  /* 0x0000000700077c02 */ /* 0x008fe20008000f00 */
[----:B------:R-:W-:Y:S01]  /*60a0*/  IMAD.U32 R6, RZ, RZ, UR6 ;  /* 0x00000006ff067e24 */ /* 0x000fe2000f8e00ff */
[----:B----4-:R-:W-:Y:S01]  /*60b0*/  MOV R11, UR5 ;  /* 0x00000005000b7c02 */ /* 0x010fe20008000f00 */
[----:B------:R-:W-:Y:S02]  /*60c0*/  IMAD.U32 R10, RZ, RZ, UR4 ;  /* 0x00000004ff0a7e24 */ /* 0x000fe4000f8e00ff */
[----:B------:R-:W-:Y:S07]  /*60d0*/  LEPC R20, `(.L_x_107) ;  /* 0x000000001014794e */ /* 0x000fee0000000000 */
[----:B--2---:R-:W-:Y:S05]  /*60e0*/  CALL.ABS.NOINC R2 ;  /* 0x0000000002007343 */ /* 0x004fea0003c00000 */
.L_x_107:
[----:B------:R-:W-:Y:S05]  /*60f0*/  BSYNC.RECONVERGENT B6 ;  /* 0x0000000000067941 */ /* 0x000fea0003800200 */
.L_x_106:
[C---:B------:R-:W-:Y:S02]  /*6100*/  ISETP.NE.U32.AND P3, PT, R58.reuse, RZ, PT ;  /* 0x000000ff3a00720c */ /* 0x040fe40003f65070 */
[----:B------:R-:W-:Y:S02]  /*6110*/  ISETP.NE.U32.AND P0, PT, RZ, UR38, PT ;  /* 0x00000026ff007c0c */ /* 0x000fe4000bf05070 */
[C---:B------:R-:W-:Y:S02]  /*6120*/  ISETP.NE.AND.EX P3, PT, R59.reuse, RZ, PT, P3 ;  /* 0x000000ff3b00720c */ /* 0x040fe40003f65330 */
[----:B------:R-:W-:Y:S02]  /*6130*/  ISETP.NE.U32.AND P4, PT, R58, RZ, PT ;  /* 0x000000ff3a00720c */ /* 0x000fe40003f85070 */
[----:B------:R-:W-:Y:S02]  /*6140*/  ISETP.NE.AND.EX P0, PT, RZ, UR39, PT, P0 ;  /* 0x00000027ff007c0c */ /* 0x000fe4000bf05300 */
[----:B------:R-:W-:Y:S02]  /*6150*/  ISETP.NE.U32.AND P2, PT, R54, RZ, PT ;  /* 0x000000ff3600720c */ /* 0x000fe40003f45070 */
[----:B------:R-:W-:Y:S02]  /*6160*/  ISETP.NE.U32.AND P1, PT, RZ, UR38, PT ;  /* 0x00000026ff007c0c */ /* 0x000fe4000bf25070 */
[----:B------:R-:W-:Y:S03]  /*6170*/  ISETP.NE.AND.EX P4, PT, R59, RZ, P0, P4 ;  /* 0x000000ff3b00720c */ /* 0x000fe60000785340 */
[----:B------:R-:W-:Y:S10]  /*6180*/  @!P3 BRA `(.L_x_109) ;  /* 0x00000000002cb947 */ /* 0x000ff40003800000 */
[----:B------:R-:W-:Y:S01]  /*6190*/  ISETP.NE.U32.AND P0, PT, R56, RZ, PT ;  /* 0x000000ff3800720c */ /* 0x000fe20003f05070 */
[----:B------:R-:W-:Y:S03]  /*61a0*/  IMAD.MOV.U32 R63, RZ, RZ, 0x1 ;  /* 0x00000001ff3f7424 */ /* 0x000fe600078e00ff */
[----:B------:R-:W-:Y:S11]  /*61b0*/  ISETP.NE.AND.EX P0, PT, R57, RZ, PT, P0 ;  /* 0x000000ff3900720c */ /* 0x000ff60003f05300 */
[----:B------:R-:W-:Y:S02]  /*61c0*/  @!UPT UIADD3 URZ, UPT, UPT, URZ, URZ, URZ ;  /* 0x000000fffffff290 */ /* 0x000fe4000fffe0ff */
[----:B------:R-:W1:Y:S01]  /*61d0*/  @P0 LDC.64 R2, c[0x0][0x888] ;  /* 0x00022200ff020b82 */ /* 0x000e620000000a00 */
[----:B------:R-:W-:Y:S04]  /*61e0*/  @P0 IMAD R0, R58, UR36, RZ ;  /* 0x000000243a000c24 */ /* 0x000fe8000f8e02ff */
[----:B-1----:R-:W-:Y:S04]  /*61f0*/  @P0 IMAD.WIDE R2, R0, 0x4, R2 ;  /* 0x0000000400020825 */ /* 0x002fe800078e0202 */
[----:B------:R-:W-:Y:S01]  /*6200*/  HFMA2 R0, -RZ, RZ, 0, 5.9604644775390625e-08 ;  /* 0x00000001ff007431 */ /* 0x000fe200000001ff */
[----:B-----5:R1:W5:Y:S04]  /*6210*/  @P0 LDG.E R35, desc[UR46][R2.64] ;  /* 0x0000002e02230981 */ /* 0x020368000c1e1900 */
[----:B------:R-:W-:Y:S01]  /*6220*/  @!P0 PRMT R63, R0, 0x7610, R63 ;  /* 0x00007610003f8816 */ /* 0x000fe2000000003f */
[----:B-1----:R-:W2:Y:S06]  /*6230*/  @!P0 LDC R35, c[0x0][0x880] ;  /* 0x00022000ff238b82 */ /* 0x002eac0000000800 */
.L_x_109:
[----:B------:R-:W-:Y:S02]  /*6240*/  ISETP.NE.AND.EX P2, PT, R55, RZ, PT, P2 ;  /* 0x000000ff3700720c */ /* 0x000fe40003f45320 */
[----:B------:R-:W-:Y:S02]  /*6250*/  PLOP3.LUT P0, PT, PT, PT, PT, 0x8, 0x80 ;  /* 0x000000000080781c */ /* 0x000fe40003f0e170 */
[----:B------:R-:W-:Y:S02]  /*6260*/  ISETP.NE.AND.EX P1, PT, RZ, UR39, PT, P1 ;  /* 0x00000027ff007c0c */ /* 0x000fe4000bf25310 */
[----:B------:R-:W-:Y:S07]  /*6270*/  @!P4 PLOP3.LUT P0, PT, P3, PT, PT, 0x80, 0x8 ;  /* 0x000000000008c81c */ /* 0x000fee0001f0f070 */
[----:B------:R-:W-:Y:S06]  /*6280*/  @!P2 BRA `(.L_x_110) ;  /* 0x000000000020a947 */ /* 0x000fec0003800000 */
[----:B------:R-:W-:Y:S04]  /*6290*/  ISETP.NE.U32.AND P2, PT, R52, RZ, PT ;  /* 0x000000ff3400720c */ /* 0x000fe80003f45070 */
[----:B------:R-:W-:Y:S11]  /*62a0*/  ISETP.NE.AND.EX P2, PT, R53, RZ, PT, P2 ;  /* 0x000000ff3500720c */ /* 0x000ff60003f45320 */
[----:B------:R-:W-:Y:S02]  /*62b0*/  @!UPT UIADD3 URZ, UPT, UPT, URZ, URZ, URZ ;  /* 0x000000fffffff290 */ /* 0x000fe4000fffe0ff */
[----:B------:R-:W1:Y:S01]  /*62c0*/  @P2 LDC.64 R2, c[0x0][0x8a8] ;  /* 0x00022a00ff022b82 */ /* 0x000e620000000a00 */
[----:B------:R-:W-:Y:S04]  /*62d0*/  @P2 IMAD R0, R54, UR36, RZ ;  /* 0x0000002436002c24 */ /* 0x000fe8000f8e02ff */
[----:B-1----:R-:W-:Y:S05]  /*62e0*/  @P2 IMAD.WIDE R2, R0, 0x4, R2 ;  /* 0x0000000400022825 */ /* 0x002fea00078e0202 */
[----:B-----5:R1:W5:Y:S02]  /*62f0*/  @P2 LDG.E R32, desc[UR46][R2.64] ;  /* 0x0000002e02202981 */ /* 0x020364000c1e1900 */
[----:B-1----:R-:W3:Y:S02]  /*6300*/  @!P2 LDC R32, c[0x0][0x8a0] ;  /* 0x00022800ff20ab82 */ /* 0x002ee40000000800 */
.L_x_110:
[----:B--2--5:R-:W-:Y:S01]  /*6310*/  FSETP.NEU.AND P2, PT, R35, RZ, PT ;  /* 0x000000ff2300720b */ /* 0x024fe20003f4d000 */
[----:B------:R-:W-:Y:S01]  /*6320*/  IMAD.SHL.U32 R81, R68, 0x2, RZ ;  /* 0x0000000244517824 */ /* 0x000fe200078e00ff */
[----:B------:R-:W-:Y:S01]  /*6330*/  SEL R5, RZ, 0xffffffff, P1 ;  /* 0xffffffffff057807 */ /* 0x000fe20000800000 */
[----:B------:R-:W-:Y:S01]  /*6340*/  BSSY B1, `(.L_x_111) ;  /* 0x0000033000017945 */ /* 0x000fe20003800000 */
[----:B------:R-:W-:Y:S01]  /*6350*/  @!P4 LOP3.LUT P1, RZ, R63, 0xff, RZ, 0xc0, !PT ;  /* 0x000000ff3fffc812 */ /* 0x000fe2000782c0ff */
[----:B------:R-:W-:Y:S01]  /*6360*/  IMAD.MOV.U32 R39, RZ, RZ, 0x1 ;  /* 0x00000001ff277424 */ /* 0x000fe200078e00ff */
[----:B------:R-:W-:Y:S01]  /*6370*/  @!P4 SEL R0, RZ, 0xffffffff, P2 ;  /* 0xffffffffff00c807 */ /* 0x000fe20001000000 */
[C---:B------:R-:W-:Y:S01]  /*6380*/  IMAD R34, R30.reuse, 0x40, R33 ;  /* 0x000000401e227824 */ /* 0x040fe200078e0221 */
[----:B------:R-:W-:Y:S01]  /*6390*/  LOP3.LUT R75, R75, 0x1, RZ, 0x3c, !PT ;  /* 0x000000014b4b7812 */ /* 0x000fe200078e3cff */
[----:B------:R-:W-:Y:S01]  /*63a0*/  IMAD.MOV.U32 R38, RZ, RZ, RZ ;  /* 0x000000ffff267224 */ /* 0x000fe200078e00ff */
[----:B------:R-:W-:Y:S02]  /*63b0*/  @P0 SEL R0, R5, R0, !P1 ;  /* 0x0000000005000207 */ /* 0x000fe40004800000 */
[----:B------:R-:W-:Y:S02]  /*63c0*/  CS2R R50, SRZ ;  /* 0x0000000000327805 */ /* 0x000fe4000001ff00 */
[----:B------:R-:W-:Y:S02]  /*63d0*/  LEA R78, R30, UR44, 0x3 ;  /* 0x0000002c1e4e7c11 */ /* 0x000fe4000f8e18ff */
[----:B------:R-:W-:Y:S02]  /*63e0*/  CS2R R48, SRZ ;  /* 0x0000000000307805 */ /* 0x000fe4000001ff00 */
[----:B------:R-:W-:Y:S02]  /*63f0*/  @!P4 LOP3.LUT R0, R0, 0x1, RZ, 0xc0, !PT ;  /* 0x000000010000c812 */ /* 0x000fe400078ec0ff */
[----:B------:R-:W-:Y:S02]  /*6400*/  CS2R R42, SRZ ;  /* 0x00000000002a7805 */ /* 0x000fe4000001ff00 */
[----:B------:R-:W-:Y:S02]  /*6410*/  SHF.L.U32 R3, R74, 0x1f, RZ ;  /* 0x0000001f4a037819 */ /* 0x000fe400000006ff */
[----:B------:R-:W-:Y:S02]  /*6420*/  CS2R R40, SRZ ;  /* 0x0000000000287805 */ /* 0x000fe4000001ff00 */
[----:B------:R-:W-:Y:S01]  /*6430*/  ISETP.NE.U32.OR P6, PT, R0, 0x1, P4 ;  /* 0x000000010000780c */ /* 0x000fe200027c5470 */
[----:B------:R-:W-:Y:S01]  /*6440*/  VIADD R86, R81, UR44 ;  /* 0x0000002c51567c36 */ /* 0x000fe20008000000 */
[----:B------:R-:W-:Y:S02]  /*6450*/  SEL R0, RZ, 0xffffffff, P2 ;  /* 0xffffffffff007807 */ /* 0x000fe40001000000 */
[----:B------:R-:W-:Y:S02]  /*6460*/  LOP3.LUT P2, R79, R63, 0xff, RZ, 0xc0, !PT ;  /* 0x000000ff3f4f7812 */ /* 0x000fe4000784c0ff */
[----:B------:R-:W-:Y:S02]  /*6470*/  P2R R82, PR, RZ, 0x40 ;  /* 0x00000040ff527803 */ /* 0x000fe40000000000 */
[----:B------:R-:W-:Y:S04]  /*6480*/  @P3 SEL R0, R5, R0, !P2 ;  /* 0x0000000005003207 */ /* 0x000fe80005000000 */
[----:B------:R-:W-:Y:S02]  /*6490*/  LOP3.LUT R0, R0, 0x1, RZ, 0xc0, !PT ;  /* 0x0000000100007812 */ /* 0x000fe400078ec0ff */
[----:B------:R-:W-:Y:S02]  /*64a0*/  @P6 SHF.L.U32 R2, R75, 0x1f, RZ ;  /* 0x0000001f4b026819 */ /* 0x000fe400000006ff */
[----:B------:R-:W-:Y:S02]  /*64b0*/  ISETP.NE.U32.AND P5, PT, R0, 0x1, PT ;  /* 0x000000010000780c */ /* 0x000fe40003fa5070 */
[----:B------:R-:W1:Y:S02]  /*64c0*/  @P6 SYNCS.PHASECHK.TRANS64.TRYWAIT P1, [UR44+0x70], R2 ;  /* 0x00007002ff0065a7 */ /* 0x000e64000802112c */
[----:B------:R-:W-:Y:S01]  /*64d0*/  P2R R84, PR, RZ, 0x20 ;  /* 0x00000020ff547803 */ /* 0x000fe20000000000 */
[----:B------:R2:W4:Y:S01]  /*64e0*/  SYNCS.PHASECHK.TRANS64.TRYWAIT P0, [R78+URZ+0xe0], R3 ;  /* 0x0000e0034e0075a7 */ /* 0x00052200080011ff */
[----:B-1----:R-:W-:Y:S01]  /*64f0*/  @P6 SEL R39, RZ, 0x1, !P1 ;  /* 0x00000001ff276807 */ /* 0x002fe20004800000 */
[----:B--2---:R-:W-:Y:S06]  /*6500*/  @!P6 BRA `(.L_x_112) ;  /* 0x000000000058e947 */ /* 0x004fec0003800000 */
[C---:B------:R-:W-:Y:S01]  /*6510*/  VIADD R0, R86.reuse, 0x200 ;  /* 0x0000020056007836 */ /* 0x040fe20000000000 */
[----:B------:R-:W-:Y:S01]  /*6520*/  LOP3.LUT P6, RZ, R69, 0x40, RZ, 0xc0, !PT ;  /* 0x0000004045ff7812 */ /* 0x000fe200078cc0ff */
[----:B------:R-:W-:Y:S01]  /*6530*/  BSSY B0, `(.L_x_113) ;  /* 0x000000e000007945 */ /* 0x000fe20003800000 */
[----:B------:R-:W-:Y:S01]  /*6540*/  ISETP.NE.AND P2, PT, R39, RZ, PT ;  /* 0x000000ff2700720c */ /* 0x000fe20003f45270 */
[----:B------:R-:W-:Y:S01]  /*6550*/  @P5 VIADD R2, R86, 0x210 ;  /* 0x0000021056025836 */ /* 0x000fe20000000000 */
[----:B------:R-:W-:Y:S01]  /*6560*/  PLOP3.LUT P1, PT, PT, PT, PT, 0x8, 0x80 ;  /* 0x000000000080781c */ /* 0x000fe20003f2e170 */
[----:B------:R-:W-:Y:S01]  /*6570*/  IMAD.MOV.U32 R51, RZ, RZ, RZ ;  /* 0x000000ffff337224 */ /* 0x000fe200078e00ff */
[----:B------:R-:W-:Y:S02]  /*6580*/  @P5 PLOP3.LUT P1, PT, P6, PT, PT, 0x80, 0x8 ;  /* 0x000000000008581c */ /* 0x000fe4000372f070 */
[----:B------:R-:W-:Y:S02]  /*6590*/  CS2R R48, SRZ ;  /* 0x0000000000307805 */ /* 0x000fe4000001ff00 */
[----:B------:R-:W-:Y:S02]  /*65a0*/  CS2R R42, SRZ ;  /* 0x00000000002a7805 */ /* 0x000fe4000001ff00 */
[----:B------:R-:W-:Y:S07]  /*65b0*/  CS2R R40, SRZ ;  /* 0x0000000000287805 */ /* 0x000fee000001ff00 */
[----:B------:R-:W-:Y:S01]  /*65c0*/  @P1 VIADD R2, R0, 0xfffffff0 ;  /* 0xfffffff000021836 */ /* 0x000fe20000000000 */
[----:B------:R-:W-:Y:S06]  /*65d0*/  @P2 BRA `(.L_x_114) ;  /* 0x00000000000c2947 */ /* 0x000fec0003800000 */
[----:B------:R-:W-:Y:S04]  /*65e0*/  SHF.L.U32 R5, R75, 0x1f, RZ ;  /* 0x0000001f4b057819 */ /* 0x000fe800000006ff */
[----:B------:R-:W1:Y:S02]  /*65f0*/  SYNCS.PHASECHK.TRANS64.TRYWAIT P1, [UR44+0x70], R5 ;  /* 0x00007005ff0075a7 */ /* 0x000e64000802112c */
[----:B-1----:R-:W-:Y:S05]  /*6600*/  @!P1 BRA `(.L_x_115) ;  /* 0x0000003000849947 */ /* 0x002fea0003800000 */
.L_x_114:
[----:B------:R-:W-:Y:S05]  /*6610*/  BSYNC B0 ;  /* 0x0000000000007941 */ /* 0x000fea0003800000 */
.L_x_113:
[----:B------:R-:W-:Y:S01]  /*6620*/  ISETP.NE.AND P1, PT, R84, RZ, PT ;  /* 0x000000ff5400720c */ /* 0x000fe20003f25270 */
[----:B------:R-:W-:Y:S11]  /*6630*/  HFMA2 R38, -RZ, RZ, 0, 5.9604644775390625e-08 ;  /* 0x00000001ff267431 */ /* 0x000ff600000001ff */
[----:B------:R-:W-:Y:S01]  /*6640*/  @!UPT UIADD3 URZ, UPT, UPT, URZ, URZ, URZ ;  /* 0x000000fffffff290 */ /* 0x000fe2000fffe0ff */
[----:B------:R2:W1:Y:S04]  /*6650*/  @P1 LDS.128 R48, [R2] ;  /* 0x0000000002301984 */ /* 0x0004680000000c00 */
[----:B------:R2:W1:Y:S02]  /*6660*/  @P1 LDS.128 R40, [R81+UR44+0x200] ;  /* 0x0002002c51281984 */ /* 0x0004640008000c00 */
.L_x_112:
[----:B------:R-:W-:Y:S05]  /*6670*/  BSYNC B1 ;  /* 0x0000000000017941 */ /* 0x000fea0003800000 */
.L_x_111:
[----:B-1----:R-:W-:Y:S04]  /*6680*/  SHF.R.U32.HI R5, RZ, 0x15, R34 ;  /* 0x00000015ff057819 */ /* 0x002fe80000011622 */
[----:B------:R-:W-:Y:S01]  /*6690*/  LOP3.LUT P1, RZ, R5, 0x3, R70, 0x48, !PT ;  /* 0x0000000305ff7812 */ /* 0x000fe20007824846 */
[----:B------:R-:W-:Y:S01]  /*66a0*/  @!UPT UIADD3 URZ, UPT, UPT, URZ, URZ, URZ ;  /* 0x000000fffffff290 */ /* 0x000fe2000fffe0ff */
[----:B----4-:R-:W-:Y:S11]  /*66b0*/  @P0 BRA `(.L_x_116) ;  /* 0x0000000000080947 */ /* 0x010ff60003800000 */
[----:B------:R-:W1:Y:S02]  /*66c0*/  SYNCS.PHASECHK.TRANS64.TRYWAIT P0, [R78+URZ+0xe0], R3 ;  /* 0x0000e0034e0075a7 */ /* 0x000e6400080011ff */
[----:B-1----:R-:W-:Y:S05]  /*66d0*/  @!P0 BRA `(.L_x_117) ;  /* 0x0000003000688947 */ /* 0x002fea0003800000 */
.L_x_116:
[----:B------:R-:W-:Y:S05]  /*66e0*/  @!P1 BRA `(.L_x_118) ;  /* 0x0000000000409947 */ /* 0x000fea0003800000 */
[----:B------:R-:W4:Y:S01]  /*66f0*/  LDCU.64 UR8, c[0x4][0x70] ;  /* 0x01000e00ff0877ac */ /* 0x000f220008000a00 */
[----:B-1----:R-:W-:Y:S01]  /*6700*/  MOV R3, 0x0 ;  /* 0x0000000000037802 */ /* 0x002fe20000000f00 */
[----:B------:R-:W-:Y:S02]  /*6710*/  HFMA2 R12, -RZ, RZ, 0, 5.9604644775390625e-08 ;  /* 0x00000001ff0c7431 */ /* 0x000fe400000001ff */
[----:B------:R-:W-:Y:S02]  /*6720*/  IMAD.MOV.U32 R8, RZ, RZ, 0x192 ;  /* 0x00000192ff087424 */ /* 0x000fe400078e00ff */
[----:B------:R-:W-:Y:S01]  /*6730*/  IMAD.MOV.U32 R13, RZ, RZ, RZ ;  /* 0x000000ffff0d7224 */ /* 0x000fe200078e00ff */
[----:B------:R-:W1:Y:S01]  /*6740*/  LDCU.64 UR6, c[0x4][0x78] ;  /* 0x01000f00ff0677ac */ /* 0x000e620008000a00 */
[----:B--2---:R-:W2:Y:S01]  /*6750*/  LDC.64 R2, c[0x4][R3] ;  /* 0x0100000003027b82 */ /* 0x004ea20000000a00 */
[----:B------:R-:W5:Y:S01]  /*6760*/  LDCU.64 UR4, c[0x4][0x10] ;  /* 0x01000200ff0477ac */ /* 0x000f620008000a00 */
[----:B----4-:R-:W-:Y:S01]  /*6770*/  MOV R5, UR9 ;  /* 0x0000000900057c02 */ /* 0x010fe20008000f00 */
[----:B------:R-:W-:Y:S01]  /*6780*/  IMAD.U32 R4, RZ, RZ, UR8 ;  /* 0x00000008ff047e24 */ /* 0x000fe2000f8e00ff */
[----:B-1----:R-:W-:Y:S01]  /*6790*/  MOV R7, UR7 ;  /* 0x0000000700077c02 */ /* 0x002fe20008000f00 */
[----:B------:R-:W-:Y:S01]  /*67a0*/  IMAD.U32 R6, RZ, RZ, UR6 ;  /* 0x00000006ff067e24 */ /* 0x000fe2000f8e00ff */
[----:B-----5:R-:W-:Y:S01]  /*67b0*/  MOV R11, UR5 ;  /* 0x00000005000b7c02 */ /* 0x020fe20008000f00 */
[----:B------:R-:W-:Y:S02]  /*67c0*/  IMAD.U32 R10, RZ, RZ, UR4 ;  /* 0x00000004ff0a7e24 */ /* 0x000fe4000f8e00ff */
[----:B------:R-:W-:Y:S07]  /*67d0*/  LEPC R20, `(.L_x_118) ;  /* 0x000000001014794e */ /* 0x000fee0000000000 */
[----:B--23--:R-:W-:Y:S05]  /*67e0*/  CALL.ABS.NOINC R2 ;  /* 0x0000000002007343 */ /* 0x00cfea0003c00000 */
.L_x_118:
[----:B------:R-:W-:Y:S05]  /*67f0*/  WARPSYNC.ALL ;  /* 0x0000000000007948 */ /* 0x000fea0003800000 */
[----:B------:R-:W-:Y:S01]  /*6800*/  R2UR UR4, R34 ;  /* 0x00000000220472ca */ /* 0x000fe200000e0000 */
[--C-:B------:R-:W-:Y:S01]  /*6810*/  HADD2.F32 R20, -RZ, R40.reuse.H0_H0 ;  /* 0x20000028ff147230 */ /* 0x100fe20000004100 */
[----:B------:R-:W-:Y:S01]  /*6820*/  MOV R85, 0x10 ;  /* 0x0000001000557802 */ /* 0x000fe20000000f00 */
[----:B------:R-:W-:Y:S01]  /*6830*/  HADD2.F32 R21, -RZ, R40.H1_H1 ;  /* 0x30000028ff157230 */ /* 0x000fe20000004100 */
[----:B------:R-:W-:Y:S01]  /*6840*/  LOP3.LUT P6, RZ, R69, 0x40, RZ, 0xc0, !PT ;  /* 0x0000004045ff7812 */ /* 0x000fe200078cc0ff */
[----:B------:R-:W-:Y:S01]  /*6850*/  HADD2.F32 R36, -RZ, R41.H1_H1 ;  /* 0x30000029ff247230 */ /* 0x000fe20000004100 */
[----:B------:R-:W-:Y:S01]  /*6860*/  ISETP.NE.AND P0, PT, R76, RZ, PT ;  /* 0x000000ff4c00720c */ /* 0x000fe20003f05270 */
[----:B------:R-:W-:Y:S01]  /*6870*/  HADD2.F32 R37, -RZ, R43.H0_H0 ;  /* 0x2000002bff257230 */ /* 0x000fe20000004100 */
[----:B------:R-:W-:Y:S01]  /*6880*/  SEL R85, R85, 0xfffffff0, !P6 ;  /* 0xfffffff055557807 */ /* 0x000fe20007000000 */
[----:B------:R-:W-:Y:S03]  /*6890*/  BSSY.RECONVERGENT B0, `(.L_x_119) ;  /* 0x000004f000007945 */ /* 0x000fe60003800200 */
[----:B------:R-:W-:Y:S01]  /*68a0*/  IADD3 R83, PT, PT, R86, R85, RZ ;  /* 0x0000005556537210 */ /* 0x000fe20007ffe0ff */
[----:B------:R-:W3:Y:S02]  /*68b0*/  LDTM.x16 R4, tmem[UR4] ;  /* 0x00000004000479ee */ /* 0x000ee40008240000 */
[C---:B---3--:R-:W-:Y:S01]  /*68c0*/  FMUL R0, R32.reuse, R4 ;  /* 0x0000000420007220 */ /* 0x048fe20000400000 */
[C---:B--2---:R-:W-:Y:S01]  /*68d0*/  FMUL R2, R32.reuse, R5 ;  /* 0x0000000520027220 */ /* 0x044fe20000400000 */
[C---:B-1----:R-:W-:Y:S01]  /*68e0*/  FMUL R3, R32.reuse, R6 ;  /* 0x0000000620037220 */ /* 0x042fe20000400000 */
[C---:B------:R-:W-:Y:S01]  /*68f0*/  FMUL R7, R32.reuse, R7 ;  /* 0x0000000720077220 */ /* 0x040fe20000400000 */
[C---:B------:R-:W-:Y:S01]  /*6900*/  FFMA R0, R35.reuse, R20, R0 ;  /* 0x0000001423007223 */ /* 0x040fe20000000000 */
[----:B------:R-:W-:Y:S02]  /*6910*/  HADD2.F32 R20, -RZ, R41.H0_H0 ;  /* 0x20000029ff147230 */ /* 0x000fe40000004100 */
[C---:B------:R-:W-:Y:S01]  /*6920*/  FFMA R2, R35.reuse, R21, R2 ;  /* 0x0000001523027223 */ /* 0x040fe20000000002 */
[--C-:B------:R-:W-:Y:S02]  /*6930*/  HADD2.F32 R21, -RZ, R42.reuse.H0_H0 ;  /* 0x2000002aff157230 */ /* 0x100fe40000004100 */
[C---:B------:R-:W-:Y:S01]  /*6940*/  FMUL R4, R32.reuse, R8 ;  /* 0x0000000820047220 */ /* 0x040fe20000400000 */
[C---:B------:R-:W-:Y:S01]  /*6950*/  FMUL R5, R32.reuse, R9 ;  /* 0x0000000920057220 */ /* 0x040fe20000400000 */
[C---:B------:R-:W-:Y:S01]  /*6960*/  FFMA R3, R35.reuse, R20, R3 ;  /* 0x0000001423037223 */ /* 0x040fe20000000003 */
[----:B------:R-:W-:Y:S02]  /*6970*/  HADD2.F32 R20, -RZ, R42.H1_H1 ;  /* 0x3000002aff147230 */ /* 0x000fe40000004100 */
[C---:B------:R-:W-:Y:S01]  /*6980*/  FFMA R7, R35.reuse, R36, R7 ;  /* 0x0000002423077223 */ /* 0x040fe20000000007 */
[C---:B------:R-:W-:Y:S01]  /*6990*/  FMUL R6, R32.reuse, R10 ;  /* 0x0000000a20067220 */ /* 0x040fe20000400000 */
[----:B------:R-:W-:Y:S02]  /*69a0*/  HADD2.F32 R36, -RZ, R43.H1_H1 ;  /* 0x3000002bff247230 */ /* 0x000fe40000004100 */
[C---:B------:R-:W-:Y:S01]  /*69b0*/  FMUL R11, R32.reuse, R11 ;  /* 0x0000000b200b7220 */ /* 0x040fe20000400000 */
[C---:B------:R-:W-:Y:S01]  /*69c0*/  FFMA R4, R35.reuse, R21, R4 ;  /* 0x0000001523047223 */ /* 0x040fe20000000004 */
[C---:B------:R-:W-:Y:S01]  /*69d0*/  FFMA R5, R35.reuse, R20, R5 ;  /* 0x0000001423057223 */ /* 0x040fe20000000005 */
[C---:B------:R-:W-:Y:S01]  /*69e0*/  FFMA R6, R35.reuse, R37, R6 ;  /* 0x0000002523067223 */ /* 0x040fe20000000006 */
[--C-:B------:R-:W-:Y:S02]  /*69f0*/  HADD2.F32 R20, -RZ, R48.reuse.H0_H0 ;  /* 0x20000030ff147230 */ /* 0x100fe40000004100 */
[C---:B------:R-:W-:Y:S01]  /*6a00*/  FFMA R11, R35.reuse, R36, R11 ;  /* 0x00000024230b7223 */ /* 0x040fe2000000000b */
[C---:B------:R-:W-:Y:S01]  /*6a10*/  FMUL R8, R32.reuse, R12 ;  /* 0x0000000c20087220 */ /* 0x040fe20000400000 */
[----:B------:R-:W-:Y:S02]  /*6a20*/  HADD2.F32 R36, -RZ, R48.H1_H1 ;  /* 0x30000030ff247230 */ /* 0x000fe40000004100 */
[C---:B------:R-:W-:Y:S01]  /*6a30*/  FMUL R9, R32.reuse, R13 ;  /* 0x0000000d20097220 */ /* 0x040fe20000400000 */
[--C-:B------:R-:W-:Y:S02]  /*6a40*/  HADD2.F32 R21, -RZ, R49.reuse.H0_H0 ;  /* 0x20000031ff157230 */ /* 0x100fe40000004100 */
[C---:B------:R-:W-:Y:S01]  /*6a50*/  FMUL R10, R32.reuse, R14 ;  /* 0x0000000e200a7220 */ /* 0x040fe20000400000 */
[C---:B------:R-:W-:Y:S01]  /*6a60*/  FFMA R8, R35.reuse, R20, R8 ;  /* 0x0000001423087223 */ /* 0x040fe20000000008 */
[----:B------:R-:W-:Y:S02]  /*6a70*/  HADD2.F32 R20, -RZ, R49.H1_H1 ;  /* 0x30000031ff147230 */ /* 0x000fe40000004100 */
[C---:B------:R-:W-:Y:S01]  /*6a80*/  FFMA R9, R35.reuse, R36, R9 ;  /* 0x0000002423097223 */ /* 0x040fe20000000009 */
[C---:B------:R-:W-:Y:S01]  /*6a90*/  FMUL R15, R32.reuse, R15 ;  /* 0x0000000f200f7220 */ /* 0x040fe20000400000 */
[C---:B------:R-:W-:Y:S01]  /*6aa0*/  FFMA R10, R35.reuse, R21, R10 ;  /* 0x00000015230a7223 */ /* 0x040fe2000000000a */
[--C-:B------:R-:W-:Y:S02]  /*6ab0*/  HADD2.F32 R21, -RZ, R50.reuse.H0_H0 ;  /* 0x20000032ff157230 */ /* 0x100fe40000004100 */
[C---:B------:R-:W-:Y:S01]  /*6ac0*/  FMUL R12, R32.reuse, R16 ;  /* 0x00000010200c7220 */ /* 0x040fe20000400000 */
[----:B------:R-:W-:Y:S02]  /*6ad0*/  HADD2.F32 R36, -RZ, R50.H1_H1 ;  /* 0x30000032ff247230 */ /* 0x000fe40000004100 */
[C---:B------:R-:W-:Y:S01]  /*6ae0*/  FFMA R15, R35.reuse, R20, R15 ;  /* 0x00000014230f7223 */ /* 0x040fe2000000000f */
[C---:B------:R-:W-:Y:S01]  /*6af0*/  FMUL R13, R32.reuse, R17 ;  /* 0x00000011200d7220 */ /* 0x040fe20000400000 */
[--C-:B------:R-:W-:Y:S02]  /*6b00*/  HADD2.F32 R37, -RZ, R51.reuse.H0_H0 ;  /* 0x20000033ff257230 */ /* 0x100fe40000004100 */
[C---:B------:R-:W-:Y:S01]  /*6b10*/  FMUL R14, R32.reuse, R18 ;  /* 0x00000012200e7220 */ /* 0x040fe20000400000 */
[----:B------:R-:W-:Y:S02]  /*6b20*/  HADD2.F32 R20, -RZ, R51.H1_H1 ;  /* 0x30000033ff147230 */ /* 0x000fe40000004100 */
[----:B------:R-:W-:Y:S01]  /*6b30*/  FMUL R19, R32, R19 ;  /* 0x0000001320137220 */ /* 0x000fe20000400000 */
[----:B------:R-:W-:Y:S01]  /*6b40*/  F2FP.F16.F32.PACK_AB R44, R2, R0 ;  /* 0x00000000022c723e */ /* 0x000fe200000000ff */
[----:B------:R-:W-:Y:S01]  /*6b50*/  FFMA R12, R35, R21, R12 ;  /* 0x00000015230c7223 */ /* 0x000fe2000000000c */
[----:B------:R-:W-:Y:S01]  /*6b60*/  F2FP.F16.F32.PACK_AB R45, R7, R3 ;  /* 0x00000003072d723e */ /* 0x000fe200000000ff */
[----:B------:R-:W-:Y:S01]  /*6b70*/  FFMA R13, R35, R36, R13 ;  /* 0x00000024230d7223 */ /* 0x000fe2000000000d */
[----:B------:R-:W-:Y:S01]  /*6b80*/  F2FP.F16.F32.PACK_AB R46, R5, R4 ;  /* 0x00000004052e723e */ /* 0x000fe200000000ff */
[----:B------:R-:W-:Y:S01]  /*6b90*/  FFMA R14, R35, R37, R14 ;  /* 0x00000025230e7223 */ /* 0x000fe2000000000e */
[----:B------:R-:W-:Y:S01]  /*6ba0*/  F2FP.F16.F32.PACK_AB R47, R11, R6 ;  /* 0x000000060b2f723e */ /* 0x000fe200000000ff */
[----:B------:R-:W-:Y:S01]  /*6bb0*/  FFMA R19, R35, R20, R19 ;  /* 0x0000001423137223 */ /* 0x000fe20000000013 */
[----:B------:R-:W-:Y:S02]  /*6bc0*/  F2FP.F16.F32.PACK_AB R88, R9, R8 ;  /* 0x000000080958723e */ /* 0x000fe400000000ff */
[----:B------:R-:W-:Y:S01]  /*6bd0*/  F2FP.F16.F32.PACK_AB R89, R15, R10 ;  /* 0x0000000a0f59723e */ /* 0x000fe200000000ff */
[----:B------:R1:W-:Y:S01]  /*6be0*/  STS.128 [R81+UR44+0x200], R44 ;  /* 0x0002002c51007988 */ /* 0x0003e20008000c2c */
[----:B------:R-:W-:Y:S02]  /*6bf0*/  F2FP.F16.F32.PACK_AB R90, R13, R12 ;  /* 0x0000000c0d5a723e */ /* 0x000fe400000000ff */
[----:B------:R-:W-:Y:S05]  /*6c00*/  F2FP.F16.F32.PACK_AB R91, R19, R14 ;  /* 0x0000000e135b723e */ /* 0x000fea00000000ff */
[----:B------:R1:W-:Y:S01]  /*6c10*/  STS.128 [R83+0x200], R88 ;  /* 0x0002005853007388 */ /* 0x0003e20000000c00 */
[----:B------:R-:W-:Y:S01]  /*6c20*/  @!PT LDS RZ, [RZ] ;  /* 0x00000000fffff984 */ /* 0x000fe20000000800 */
[----:B------:R-:W-:Y:S01]  /*6c30*/  @!PT LDS RZ, [RZ] ;  /* 0x00000000fffff984 */ /* 0x000fe20000000800 */
[----:B------:R-:W-:Y:S01]  /*6c40*/  @!PT LDS RZ, [RZ] ;  /* 0x00000000fffff984 */ /* 0x000fe20000000800 */
[----:B------:R-:W-:Y:S01]  /*6c50*/  @!PT LDS RZ, [RZ] ;  /* 0x00000000fffff984 */ /* 0x000fe20000000800 */
[----:B------:R2:W-:Y:S07]  /*6c60*/  MEMBAR.ALL.CTA ;  /* 0x0000000000007992 */ /* 0x0005ee0000008000 */
[----:B--2---:R-:W2:Y:S02]  /*6c70*/  FENCE.VIEW.ASYNC.S ;  /* 0x00000000000073c6 */ /* 0x004ea40000000000 */
[----:B--2---:R-:W-:Y:S06]  /*6c80*/  BAR.SYNC.DEFER_BLOCKING 0x1, 0x80 ;  /* 0x0042000000007b1d */ /* 0x004fec0000010000 */
[----:B------:R-:W-:Y:S05]  /*6c90*/  @P0 BRA `(.L_x_120) ;  /* 0x0000000000380947 */ /* 0x000fea0003800000 */
[----:B------:R-:W-:Y:S02]  /*6ca0*/  UIADD3 UR4, UPT, UPT, UR44, 0x200, URZ ;  /* 0x000002002c047890 */ /* 0x000fe4000fffe0ff */
[----:B------:R-:W-:Y:S01]  /*6cb0*/  UIADD3 UR8, UP0, UPT, UR50, 0x680, URZ ;  /* 0x0000068032087890 */ /* 0x000fe2000ff1e0ff */
[----:B------:R-:W-:Y:S01]  /*6cc0*/  UMOV UR43, UR36 ;  /* 0x00000024002b7c82 */ /* 0x000fe20008000000 */
[----:B------:R-:W-:Y:S02]  /*6cd0*/  UIADD3 UR5, UPT, UPT, UR41, 0x40, URZ ;  /* 0x0000004029057890 */ /* 0x000fe4000fffe0ff */
[----:B------:R-:W-:Y:S01]  /*6ce0*/  MOV R71, UR4 ;  /* 0x0000000400477c02 */ /* 0x000fe20008000f00 */
[----:B------:R-:W-:Y:S02]  /*6cf0*/  UIADD3.X UR9, UPT, UPT, URZ, UR51, URZ, UP0, !UPT ;  /* 0x00000033ff097290 */ /* 0x000fe400087fe4ff */
[----:B------:R-:W-:Y:S01]  /*6d00*/  UIADD3 UR4, UPT, UPT, UR44, 0xa00, URZ ;  /* 0x00000a002c047890 */ /* 0x000fe2000fffe0ff */
[----:B------:R-:W-:Y:S01]  /*6d10*/  R2UR UR40, R71 ;  /* 0x00000000472872ca */ /* 0x000fe200000e0000 */
[----:B------:R-:W-:Y:S01]  /*6d20*/  UMOV UR6, UR42 ;  /* 0x0000002a00067c82 */ /* 0x000fe20008000000 */
[----:B------:R-:W-:Y:S11]  /*6d30*/  UMOV UR7, UR36 ;  /* 0x0000002400077c82 */ /* 0x000ff60008000000 */
[----:B------:R2:W-:Y:S01]  /*6d40*/  UTMASTG.3D [UR40], [UR8] ;  /* 0x00000028080073b5 */ /* 0x0005e20008010000 */
[----:B------:R2:W-:Y:S01]  /*6d50*/  UTMASTG.3D [UR4], [UR8] ;  /* 0x00000004080073b5 */ /* 0x0005e20008010000 */
[----:B------:R0:W-:Y:S01]  /*6d60*/  UTMACMDFLUSH ;  /* 0x00000000000079b7 */ /* 0x0001e20000000000 */
[----:B--2---:R-:W-:Y:S04]  /*6d70*/  DEPBAR.LE SB0, 0x1 ;  /* 0x000080400000791a */ /* 0x004fe80000000000 */
.L_x_120:
[----:B------:R-:W-:Y:S05]  /*6d80*/  BSYNC.RECONVERGENT B0 ;  /* 0x0000000000007941 */ /* 0x000fea0003800200 */
.L_x_119:
[----:B------:R-:W-:Y:S01]  /*6d90*/  BAR.SYNC.DEFER_BLOCKING 0x1, 0x80 ;  /* 0x0042000000007b1d */ /* 0x000fe20000010000 */
[----:B------:R-:W-:Y:S01]  /*6da0*/  ISETP.NE.AND P1, PT, R82, RZ, PT ;  /* 0x000000ff5200720c */ /* 0x000fe20003f25270 */
[----:B------:R-:W-:Y:S01]  /*6db0*/  UISETP.NE.AND UP0, UPT, UR45, URZ, UPT ;  /* 0x000000ff2d00728c */ /* 0x000fe2000bf05270 */
[----:B------:R-:W-:Y:S11]  /*6dc0*/  LEA R3, R38, UR44, 0x3 ;  /* 0x0000002c26037c11 */ /* 0x000ff6000f8e18ff */
[----:B------:R-:W-:Y:S01]  /*6dd0*/  @P1 SHF.L.U32 R2, R75, 0x1f, RZ ;  /* 0x0000001f4b021819 */ /* 0x000fe200000006ff */
[----:B------:R-:W-:Y:S06]  /*6de0*/  BRA.U !UP0, `(.L_x_121) ;  /* 0x0000000108247547 */ /* 0x000fec000b800000 */
[----:B------:R-:W-:Y:S01]  /*6df0*/  IMAD.U32 R5, RZ, RZ, UR48 ;  /* 0x00000030ff057e24 */ /* 0x000fe2000f8e00ff */
[----:B------:R-:W-:Y:S01]  /*6e00*/  MOV R0, UR37 ;  /* 0x0000002500007c02 */ /* 0x000fe20008000f00 */
[----:B------:R-:W-:Y:S03]  /*6e10*/  UIADD3 UR48, UPT, UPT, UR48, 0x1, URZ ;  /* 0x0000000130307890 */ /* 0x000fe6000fffe0ff */
[----:B------:R-:W-:Y:S01]  /*6e20*/  @P1 LEA R5, R5, UR44, 0x3 ;  /* 0x0000002c05051c11 */ /* 0x000fe2000f8e18ff */
[----:B------:R-:W-:Y:S04]  /*6e30*/  UISETP.NE.AND UP0, UPT, UR48, 0x4, UPT ;  /* 0x000000043000788c */ /* 0x000fe8000bf05270 */
[----:B------:R-:W-:Y:S01]  /*6e40*/  @P1 VIADD R5, R5, 0x90 ;  /* 0x0000009005051836 */ /* 0x000fe20000000000 */
[----:B------:R-:W-:Y:S04]  /*6e50*/  USEL UR48, UR48, URZ, UP0 ;  /* 0x000000ff30307287 */ /* 0x000fe80008000000 */
[----:B------:R-:W-:Y:S04]  /*6e60*/  @P1 PRMT R0, R0, 0x654, R5 ;  /* 0x0000065400001816 */ /* 0x000fe80000000005 */
[----:B------:R2:W-:Y:S04]  /*6e70*/  @P1 SYNCS.ARRIVE.TRANS64.RED.A1T0 RZ, [R0+URZ], RZ ;  /* 0x000000ff00ff19a7 */ /* 0x0005e800081004ff */
.L_x_121:
[----:B------:R-:W3:Y:S01]  /*6e80*/  @P1 SYNCS.PHASECHK.TRANS64.TRYWAIT P0, [R3+URZ+0x70], R2 ;  /* 0x00007002030015a7 */ /* 0x000ee200080011ff */
[----:B------:R-:W-:Y:S01]  /*6e90*/  BSSY B1, `(.L_x_122) ;  /* 0x0000012000017945 */ /* 0x000fe20003800000 */
[----:B---3--:R-:W-:Y:S03]  /*6ea0*/  @P1 SEL R39, RZ, 0x1, !P0 ;  /* 0x00000001ff271807 */ /* 0x008fe60004000000 */
[----:B------:R-:W-:Y:S05]  /*6eb0*/  @!P1 BRA `(.L_x_123) ;  /* 0x00000000003c9947 */ /* 0x000fea0003800000 */
[----:B------:R-:W-:Y:S01]  /*6ec0*/  ISETP.NE.AND P1, PT, R84, RZ, PT ;  /* 0x000000ff5400720c */ /* 0x000fe20003f25270 */
[----:B------:R-:W-:Y:S01]  /*6ed0*/  BSSY B0, `(.L_x_124) ;  /* 0x0000009000007945 */ /* 0x000fe20003800000 */
[----:B------:R-:W-:Y:S11]  /*6ee0*/  ISETP.NE.AND P0, PT, R39, RZ, PT ;  /* 0x000000ff2700720c */ /* 0x000ff60003f05270 */
[----:B------:R-:W-:Y:S05]  /*6ef0*/  @P1 IMAD R4, R38, 0x1000, R81 ;  /* 0x0000100026041824 */ /* 0x000fea00078e0251 */
[----:B------:R-:W-:Y:S05]  /*6f00*/  @P1 IADD3 R2, PT, PT, R4, UR44, RZ ;  /* 0x0000002c04021c10 */ /* 0x000fea000fffe0ff */
[----:B------:R-:W-:Y:S01]  /*6f10*/  @P1 IMAD.IADD R2, R85, 0x1, R2 ;  /* 0x0000000155021824 */ /* 0x000fe200078e0202 */
[----:B------:R-:W-:Y:S06]  /*6f20*/  @P0 BRA `(.L_x_125) ;  /* 0x00000000000c0947 */ /* 0x000fec0003800000 */
[----:B--2---:R-:W-:Y:S04]  /*6f30*/  SHF.L.U32 R0, R75, 0x1f, RZ ;  /* 0x0000001f4b007819 */ /* 0x004fe800000006ff */
[----:B------:R-:W2:Y:S02]  /*6f40*/  SYNCS.PHASECHK.TRANS64.TRYWAIT P0, [R3+URZ+0x70], R0 ;  /* 0x00007000030075a7 */ /* 0x000ea400080011ff */
[----:B--2---:R-:W-:Y:S05]  /*6f50*/  @!P0 BRA `(.L_x_126) ;  /* 0x00000028005c8947 */ /* 0x004fea0003800000 */
.L_x_125:
[----:B------:R-:W-:Y:S05]  /*6f60*/  BSYNC B0 ;  /* 0x0000000000007941 */ /* 0x000fea0003800000 */
.L_x_124:
[----:B------:R-:W-:Y:S02]  /*6f70*/  ISETP.NE.AND P0, PT, R84, RZ, PT ;  /* 0x000000ff5400720c */ /* 0x000fe40003f05270 */
[----:B------:R-:W-:Y:S11]  /*6f80*/  IADD3 R38, PT, PT, R38, 0x1, RZ ;  /* 0x0000000126267810 */ /* 0x000ff60007ffe0ff */
[----:B------:R3:W4:Y:S04]  /*6f90*/  @P0 LDS.128 R40, [R4+UR44+0x200] ;  /* 0x0002002c04280984 */ /* 0x0007280008000c00 */
[----:B------:R3:W1:Y:S02]  /*6fa0*/  @P0 LDS.128 R48, [R2+0x200] ;  /* 0x0002000002300984 */ /* 0x0006640000000c00 */
.L_x_123:
[----:B------:R-:W-:Y:S05]  /*6fb0*/  BSYNC B1 ;  /* 0x0000000000017941 */ /* 0x000fea0003800000 */
.L_x_122:
[----:B--2---:R-:W-:Y:S05]  /*6fc0*/  VIADD R3, R34, 0x10 ;  /* 0x0000001022037836 */ /* 0x004fea0000000000 */
[----:B------:R-:W-:Y:S04]  /*6fd0*/  SHF.R.U32.HI R3, RZ, 0x15, R3 ;  /* 0x00000015ff037819 */ /* 0x000fe80000011603 */
[----:B------:R-:W-:Y:S11]  /*6fe0*/  LOP3.LUT P0, RZ, R3, 0x3, R70, 0x48, !PT ;  /* 0x0000000303ff7812 */ /* 0x000ff60007804846 */
[----:B------:R-:W-:Y:S02]  /*6ff0*/  @!UPT UIADD3 URZ, UPT, UPT, URZ, URZ, URZ ;  /* 0x000000fffffff290 */ /* 0x000fe4000fffe0ff */
[----:B------:R-:W-:Y:S05]  /*7000*/  @!P0 BRA `(.L_x_127) ;  /* 0x0000000000408947 */ /* 0x000fea0003800000 */
[----:B------:R-:W2:Y:S01]  /*7010*/  LDCU.64 UR8, c[0x4][0x70] ;  /* 0x01000e00ff0877ac */ /* 0x000ea20008000a00 */
[----:B------:R-:W-:Y:S01]  /*7020*/  MOV R3, 0x0 ;  /* 0x0000000000037802 */ /* 0x000fe20000000f00 */
[----:B------:R-:W-:Y:S02]  /*7030*/  HFMA2 R12, -RZ, RZ, 0, 5.9604644775390625e-08 ;  /* 0x00000001ff0c7431 */ /* 0x000fe400000001ff */
[----:B------:R-:W-:Y:S02]  /*7040*/  IMAD.MOV.U32 R8, RZ, RZ, 0x192 ;  /* 0x00000192ff087424 */ /* 0x000fe400078e00ff */
[----:B------:R-:W-:Y:S01]  /*7050*/  IMAD.MOV.U32 R13, RZ, RZ, RZ ;  /* 0x000000ffff0d7224 */ /* 0x000fe200078e00ff */
[----:B------:R-:W5:Y:S01]  /*7060*/  LDCU.64 UR6, c[0x4][0x78] ;  /* 0x01000f00ff0677ac */ /* 0x000f620008000a00 */
[----:B---3--:R-:W3:Y:S01]  /*7070*/  LDC.64 R2, c[0x4][R3] ;  /* 0x0100000003027b82 */ /* 0x008ee20000000a00 */
[----:B------:R-:W4:Y:S01]  /*7080*/  LDCU.64 UR4, c[0x4][0x10] ;  /* 0x01000200ff0477ac */ /* 0x000f220008000a00 */
[----:B--2---:R-:W-:Y:S01]  /*7090*/  MOV R5, UR9 ;  /* 0x0000000900057c02 */ /* 0x004fe20008000f00 */
[----:B------:R-:W-:Y:S01]  /*70a0*/  IMAD.U32 R4, RZ, RZ, UR8 ;  /* 0x00000008ff047e24 */ /* 0x000fe2000f8e00ff */
[----:B-----5:R-:W-:Y:S01]  /*70b0*/  MOV R7, UR7 ;  /* 0x0000000700077c02 */ /* 0x020fe20008000f00 */
[----:B------:R-:W-:Y:S01]  /*70c0*/  IMAD.U32 R6, RZ, RZ, UR6 ;  /* 0x00000006ff067e24 */ /* 0x000fe2000f8e00ff */
[----:B----4-:R-:W-:Y:S01]  /*70d0*/  MOV R11, UR5 ;  /* 0x00000005000b7c02 */ /* 0x010fe20008000f00 */
[----:B------:R-:W-:Y:S02]  /*70e0*/  IMAD.U32 R10, RZ, RZ, UR4 ;  /* 0x00000004ff0a7e24 */ /* 0x000fe4000f8e00ff */
[----:B------:R-:W-:Y:S07]  /*70f0*/  LEPC R20, `(.L_x_127) ;  /* 0x000000001014794e */ /* 0x000fee0000000000 */
[----:B-1-3--:R-:W-:Y:S05]  /*7100*/  CALL.ABS.NOINC R2 ;  /* 0x0000000002007343 */ /* 0x00afea0003c00000 */
.L_x_127:
[----:B------:R-:W-:Y:S01]  /*7110*/  ISETP.NE.AND P6, PT, R82, RZ, PT ;  /* 0x000000ff5200720c */ /* 0x000fe20003fc5270 */
[----:B------:R-:W-:Y:S05]  /*7120*/  WARPSYNC.ALL ;  /* 0x0000000000007948 */ /* 0x000fea0003800000 */
[----:B------:R-:W-:Y:S01]  /*7130*/  R2UR UR4, R34 ;  /* 0x00000000220472ca */ /* 0x000fe200000e0000 */
[--C-:B----4-:R-:W-:Y:S01]  /*7140*/  HADD2.F32 R20, -RZ, R40.reuse.H0_H0 ;  /* 0x20000028ff147230 */ /* 0x110fe20000004100 */
[----:B------:R-:W-:Y:S01]  /*7150*/  ISETP.NE.AND P0, PT, R76, RZ, PT ;  /* 0x000000ff4c00720c */ /* 0x000fe20003f05270 */
[----:B------:R-:W-:Y:S01]  /*7160*/  HADD2.F32 R21, -RZ, R40.H1_H1 ;  /* 0x30000028ff157230 */ /* 0x000fe20000004100 */
[----:B------:R-:W-:Y:S01]  /*7170*/  MOV R86, UR48 ;  /* 0x0000003000567c02 */ /* 0x000fe20008000f00 */
[--C-:B------:R-:W-:Y:S01]  /*7180*/  HADD2.F32 R36, -RZ, R41.reuse.H1_H1 ;  /* 0x30000029ff247230 */ /* 0x100fe20000004100 */
[----:B------:R-:W-:Y:S01]  /*7190*/  MOV R87, UR37 ;  /* 0x0000002500577c02 */ /* 0x000fe20008000f00 */
[----:B-1----:R-:W-:Y:S01]  /*71a0*/  HADD2.F32 R37, -RZ, R48.H0_H0 ;  /* 0x20000030ff257230 */ /* 0x002fe20000004100 */
[----:B------:R-:W-:Y:S01]  /*71b0*/  @P6 LEA R86, R86, UR44, 0x3 ;  /* 0x0000002c56566c11 */ /* 0x000fe2000f8e18ff */
[----:B------:R-:W-:Y:S01]  /*71c0*/  BSSY.RECONVERGENT B0, `(.L_x_128) ;  /* 0x0000052000007945 */ /* 0x000fe20003800200 */
[----:B------:R-:W-:Y:S02]  /*71d0*/  @P6 SHF.L.U32 R92, R75, 0x1f, RZ ;  /* 0x0000001f4b5c6819 */ /* 0x000fe400000006ff */
[----:B------:R-:W-:Y:S01]  /*71e0*/  @P6 IADD3 R86, PT, PT, R86, 0x90, RZ ;  /* 0x0000009056566810 */ /* 0x000fe20007ffe0ff */
[----:B---3--:R-:W1:Y:S03]  /*71f0*/  LDTM.x16 R4, tmem[UR4+0x10] ;  /* 0x00001004000479ee */ /* 0x008e660008240000 */
[----:B------:R-:W-:Y:S02]  /*7200*/  @P6 PRMT R86, R87, 0x654, R86 ;  /* 0x0000065457566816 */ /* 0x000fe40000000056 */
[----:B------:R-:W-:Y:S01]  /*7210*/  LEA R87, R38, UR44, 0x3 ;  /* 0x0000002c26577c11 */ /* 0x000fe2000f8e18ff */
[C---:B-1----:R-:W-:Y:S01]  /*7220*/  FMUL R0, R32.reuse, R4 ;  /* 0x0000000420007220 */ /* 0x042fe20000400000 */
[C---:B------:R-:W-:Y:S01]  /*7230*/  FMUL R2, R32.reuse, R5 ;  /* 0x0000000520027220 */ /* 0x040fe20000400000 */
[C---:B------:R-:W-:Y:S01]  /*7240*/  FMUL R3, R32.reuse, R6 ;  /* 0x0000000620037220 */ /* 0x040fe20000400000 */
[C---:B------:R-:W-:Y:S01]  /*7250*/  FMUL R7, R32.reuse, R7 ;  /* 0x0000000720077220 */ /* 0x040fe20000400000 */
[C---:B------:R-:W-:Y:S01]  /*7260*/  FFMA R0, R35.reuse, R20, R0 ;  /* 0x0000001423007223 */ /* 0x040fe20000000000 */
[----:B------:R-:W-:Y:S02]  /*7270*/  HADD2.F32 R20, -RZ, R41.H0_H0 ;  /* 0x20000029ff147230 */ /* 0x000fe40000004100 */
[C---:B------:R-:W-:Y:S01]  /*7280*/  FFMA R2, R35.reuse, R21, R2 ;  /* 0x0000001523027223 */ /* 0x040fe20000000002 */
[C---:B------:R-:W-:Y:S01]  /*7290*/  FMUL R4, R32.reuse, R8 ;  /* 0x0000000820047220 */ /* 0x040fe20000400000 */
[C---:B------:R-:W-:Y:S01]  /*72a0*/  FMUL R5, R32.reuse, R9 ;  /* 0x0000000920057220 */ /* 0x040fe20000400000 */
[--C-:B------:R-:W-:Y:S02]  /*72b0*/  HADD2.F32 R21, -RZ, R43.reuse.H0_H0 ;  /* 0x2000002bff157230 */ /* 0x100fe40000004100 */
[C---:B------:R-:W-:Y:S01]  /*72c0*/  FFMA R3, R35.reuse, R20, R3 ;  /* 0x0000001423037223 */ /* 0x040fe20000000003 */
[--C-:B------:R-:W-:Y:S02]  /*72d0*/  HADD2.F32 R20, -RZ, R42.reuse.H0_H0 ;  /* 0x2000002aff147230 */ /* 0x100fe40000004100 */
[C---:B------:R-:W-:Y:S01]  /*72e0*/  FFMA R7, R35.reuse, R36, R7 ;  /* 0x0000002423077223 */ /* 0x040fe20000000007 */
[C---:B------:R-:W-:Y:S01]  /*72f0*/  FMUL R6, R32.reuse, R10 ;  /* 0x0000000a20067220 */ /* 0x040fe20000400000 */
[----:B------:R-:W-:Y:S02]  /*7300*/  HADD2.F32 R36, -RZ, R43.H1_H1 ;  /* 0x3000002bff247230 */ /* 0x000fe40000004100 */
[C---:B------:R-:W-:Y:S01]  /*7310*/  FMUL R11, R32.reuse, R11 ;  /* 0x0000000b200b7220 */ /* 0x040fe20000400000 */
[C---:B------:R-:W-:Y:S01]  /*7320*/  FFMA R4, R35.reuse, R20, R4 ;  /* 0x0000001423047223 */ /* 0x040fe20000000004 */
[----:B------:R-:W-:Y:S02]  /*7330*/  HADD2.F32 R20, -RZ, R42.H1_H1 ;  /* 0x3000002aff147230 */ /* 0x000fe40000004100 */
[C---:B------:R-:W-:Y:S01]  /*7340*/  FMUL R8, R32.reuse, R12 ;  /* 0x0000000c20087220 */ /* 0x040fe20000400000 */
[C---:B------:R-:W-:Y:S01]  /*7350*/  FMUL R9, R32.reuse, R13 ;  /* 0x0000000d20097220 */ /* 0x040fe20000400000 */
[C---:B------:R-:W-:Y:S01]  /*7360*/  FMUL R10, R32.reuse, R14 ;  /* 0x0000000e200a7220 */ /* 0x040fe20000400000 */
[C---:B------:R-:W-:Y:S01]  /*7370*/  FMUL R15, R32.reuse, R15 ;  /* 0x0000000f200f7220 */ /* 0x040fe20000400000 */
[C---:B------:R-:W-:Y:S01]  /*7380*/  FFMA R5, R35.reuse, R20, R5 ;  /* 0x0000001423057223 */ /* 0x040fe20000000005 */
[----:B------:R-:W-:Y:S02]  /*7390*/  HADD2.F32 R20, -RZ, R48.H1_H1 ;  /* 0x30000030ff147230 */ /* 0x000fe40000004100 */
[C---:B------:R-:W-:Y:S01]  /*73a0*/  FFMA R6, R35.reuse, R21, R6 ;  /* 0x0000001523067223 */ /* 0x040fe20000000006 */
[C---:B------:R-:W-:Y:S01]  /*73b0*/  FFMA R11, R35.reuse, R36, R11 ;  /* 0x00000024230b7223 */ /* 0x040fe2000000000b */
[C---:B------:R-:W-:Y:S01]  /*73c0*/  FFMA R8, R35.reuse, R37, R8 ;  /* 0x0000002523087223 */ /* 0x040fe20000000008 */
[--C-:B------:R-:W-:Y:S02]  /*73d0*/  HADD2.F32 R21, -RZ, R49.reuse.H0_H0 ;  /* 0x20000031ff157230 */ /* 0x100fe40000004100 */
[C---:B------:R-:W-:Y:S01]  /*73e0*/  FFMA R9, R35.reuse, R20, R9 ;  /* 0x0000001423097223 */ /* 0x040fe20000000009 */
[----:B------:R-:W-:Y:S02]  /*73f0*/  HADD2.F32 R20, -RZ, R49.H1_H1 ;  /* 0x30000031ff147230 */ /* 0x000fe40000004100 */
[C---:B------:R-:W-:Y:S01]  /*7400*/  FMUL R12, R32.reuse, R16 ;  /* 0x00000010200c7220 */ /* 0x040fe20000400000 */
[C---:B------:R-:W-:Y:S01]  /*7410*/  FMUL R13, R32.reuse, R17 ;  /* 0x00000011200d7220 */ /* 0x040fe20000400000 */
[C---:B------:R-:W-:Y:S01]  /*7420*/  FFMA R10, R35.reuse, R21, R10 ;  /* 0x00000015230a7223 */ /* 0x040fe2000000000a */
[--C-:B------:R-:W-:Y:S02]  /*7430*/  HADD2.F32 R21, -RZ, R50.reuse.H0_H0 ;  /* 0x20000032ff157230 */ /* 0x100fe40000004100 */
[C---:B------:R-:W-:Y:S01]  /*7440*/  FFMA R15, R35.reuse, R20, R15 ;  /* 0x00000014230f7223 */ /* 0x040fe2000000000f */
[----:B------:R-:W-:Y:S02]  /*7450*/  HADD2.F32 R20, -RZ, R50.H1_H1 ;  /* 0x30000032ff147230 */ /* 0x000fe40000004100 */
[C---:B------:R-:W-:Y:S01]  /*7460*/  FMUL R14, R32.reuse, R18 ;  /* 0x00000012200e7220 */ /* 0x040fe20000400000 */
[--C-:B------:R-:W-:Y:S02]  /*7470*/  HADD2.F32 R37, -RZ, R51.reuse.H0_H0 ;  /* 0x20000033ff257230 */ /* 0x100fe40000004100 */
[----:B------:R-:W-:Y:S01]  /*7480*/  FMUL R19, R32, R19 ;  /* 0x0000001320137220 */ /* 0x000fe20000400000 */
[----:B------:R-:W-:Y:S01]  /*7490*/  HADD2.F32 R36, -RZ, R51.H1_H1 ;  /* 0x30000033ff247230 */ /* 0x000fe20000004100 */
        /* <DEDUP_REMOVED lines=22> */
[----:B------:R-:W-:Y:S02]  /*7600*/  UIADD3 UR12, UP0, UPT, UR50, 0x680, URZ ;  /* 0x00000680320c7890 */ /* 0x000fe4000ff1e0ff */
[----:B------:R-:W-:Y:S02]  /*7610*/  UIADD3 UR9, UPT, UPT, UR41, 0x10, URZ ;  /* 0x0000001029097890 */ /* 0x000fe4000fffe0ff */
[----:B------:R-:W-:Y:S02]  /*7620*/  UIADD3 UR8, UPT, UPT, UR44, 0x1200, URZ ;  /* 0x000012002c087890 */ /* 0x000fe4000fffe0ff */
[----:B------:R-:W-:Y:S01]  /*7630*/  UIADD3.X UR13, UPT, UPT, URZ, UR51, URZ, UP0, !UPT ;  /* 0x00000033ff0d7290 */ /* 0x000fe200087fe4ff */
[----:B------:R-:W-:Y:S01]  /*7640*/  UMOV UR10, UR42 ;  /* 0x0000002a000a7c82 */ /* 0x000fe20008000000 */
[----:B------:R-:W-:Y:S01]  /*7650*/  UMOV UR11, UR36 ;  /* 0x00000024000b7c82 */ /* 0x000fe20008000000 */
[----:B------:R-:W-:Y:S02]  /*7660*/  UIADD3 UR5, UPT, UPT, UR41, 0x50, URZ ;  /* 0x0000005029057890 */ /* 0x000fe4000fffe0ff */
[----:B------:R-:W-:Y:S01]  /*7670*/  UIADD3 UR4, UPT, UPT, UR44, 0x1a00, URZ ;  /* 0x00001a002c047890 */ /* 0x000fe2000fffe0ff */
[----:B------:R-:W-:Y:S03]  /*7680*/  UMOV UR6, UR42 ;  /* 0x0000002a00067c82 */ /* 0x000fe60008000000 */
[----:B------:R2:W-:Y:S01]  /*7690*/  UTMASTG.3D [UR8], [UR12] ;  /* 0x000000080c0073b5 */ /* 0x0005e20008010000 */
[----:B------:R-:W-:Y:S04]  /*76a0*/  UMOV UR7, UR36 ;  /* 0x0000002400077c82 */ /* 0x000fe80008000000 */
[----:B------:R2:W-:Y:S01]  /*76b0*/  UTMASTG.3D [UR4], [UR12] ;  /* 0x000000040c0073b5 */ /* 0x0005e20008010000 */
[----:B------:R0:W-:Y:S01]  /*76c0*/  UTMACMDFLUSH ;  /* 0x00000000000079b7 */ /* 0x0001e20000000000 */
[----:B--2---:R-:W-:Y:S04]  /*76d0*/  DEPBAR.LE SB0, 0x1 ;  /* 0x000080400000791a */ /* 0x004fe80000000000 */
.L_x_129:
[----:B------:R-:W-:Y:S05]  /*76e0*/  BSYNC.RECONVERGENT B0 ;  /* 0x0000000000007941 */ /* 0x000fea0003800200 */
.L_x_128:
[----:B------:R-:W-:Y:S01]  /*76f0*/  BAR.SYNC.DEFER_BLOCKING 0x1, 0x80 ;  /* 0x0042000000007b1d */ /* 0x000fe20000010000 */
[----:B------:R-:W-:Y:S04]  /*7700*/  UIADD3 UR40, UPT, UPT, UR48, 0x1, URZ ;  /* 0x0000000130287890 */ /* 0x000fe8000fffe0ff */
[----:B------:R-:W-:Y:S04]  /*7710*/  UISETP.NE.AND UP0, UPT, UR40, 0x4, UPT ;  /* 0x000000042800788c */ /* 0x000fe8000bf05270 */
[----:B------:R-:W-:Y:S01]  /*7720*/  USEL UR40, UR40, URZ, UP0 ;  /* 0x000000ff28287287 */ /* 0x000fe20008000000 */
[----:B------:R2:W-:Y:S01]  /*7730*/  @P6 SYNCS.ARRIVE.TRANS64.RED.A1T0 RZ, [R86+URZ], RZ ;  /* 0x000000ff56ff69a7 */ /* 0x0005e200081004ff */
[----:B------:R-:W-:Y:S01]  /*7740*/  BSSY B1, `(.L_x_130) ;  /* 0x0000013000017945 */ /* 0x000fe20003800000 */
[----:B------:R-:W3:Y:S02]  /*7750*/  @P6 SYNCS.PHASECHK.TRANS64.TRYWAIT P0, [R87+URZ+0x70], R92 ;  /* 0x0000705c570065a7 */ /* 0x000ee400080011ff */
[----:B---3--:R-:W-:Y:S01]  /*7760*/  @P6 SEL R39, RZ, 0x1, !P0 ;  /* 0x00000001ff276807 */ /* 0x008fe20004000000 */
[----:B--2---:R-:W-:Y:S06]  /*7770*/  @!P6 BRA `(.L_x_131) ;  /* 0x00000000003ce947 */ /* 0x004fec0003800000 */
[----:B------:R-:W-:Y:S01]  /*7780*/  ISETP.NE.AND P1, PT, R84, RZ, PT ;  /* 0x000000ff5400720c */ /* 0x000fe20003f25270 */
[----:B------:R-:W-:Y:S01]  /*7790*/  BSSY B0, `(.L_x_132) ;  /* 0x0000009000007945 */ /* 0x000fe20003800000 */
[----:B------:R-:W-:Y:S11]  /*77a0*/  ISETP.NE.AND P0, PT, R39, RZ, PT ;  /* 0x000000ff2700720c */ /* 0x000ff60003f05270 */
[----:B------:R-:W-:Y:S05]  /*77b0*/  @P1 IMAD R2, R38, 0x1000, R81 ;  /* 0x0000100026021824 */ /* 0x000fea00078e0251 */
[----:B------:R-:W-:Y:S05]  /*77c0*/  @P1 IADD3 R0, PT, PT, R2, UR44, RZ ;  /* 0x0000002c02001c10 */ /* 0x000fea000fffe0ff */
[----:B------:R-:W-:Y:S01]  /*77d0*/  @P1 IMAD.IADD R0, R85, 0x1, R0 ;  /* 0x0000000155001824 */ /* 0x000fe200078e0200 */
[----:B------:R-:W-:Y:S06]  /*77e0*/  @P0 BRA `(.L_x_133) ;  /* 0x00000000000c0947 */ /* 0x000fec0003800000 */
[----:B------:R-:W-:Y:S04]  /*77f0*/  SHF.L.U32 R4, R75, 0x1f, RZ ;  /* 0x0000001f4b047819 */ /* 0x000fe800000006ff */
[----:B------:R-:W2:Y:S02]  /*7800*/  SYNCS.PHASECHK.TRANS64.TRYWAIT P0, [R87+URZ+0x70], R4 ;  /* 0x00007004570075a7 */ /* 0x000ea400080011ff */
[----:B--2---:R-:W-:Y:S05]  /*7810*/  @!P0 BRA `(.L_x_134) ;  /* 0x0000002000408947 */ /* 0x004fea0003800000 */
.L_x_133:
[----:B------:R-:W-:Y:S05]  /*7820*/  BSYNC B0 ;  /* 0x0000000000007941 */ /* 0x000fea0003800000 */
.L_x_132:
[----:B------:R-:W-:Y:S02]  /*7830*/  ISETP.NE.AND P0, PT, R84, RZ, PT ;  /* 0x000000ff5400720c */ /* 0x000fe40003f05270 */
[----:B------:R-:W-:Y:S11]  /*7840*/  IADD3 R38, PT, PT, R38, 0x1, RZ ;  /* 0x0000000126267810 */ /* 0x000ff60007ffe0ff */
[----:B------:R3:W4:Y:S04]  /*7850*/  @P0 LDS.128 R40, [R2+UR44+0x200] ;  /* 0x0002002c02280984 */ /* 0x0007280008000c00 */
[----:B------:R3:W1:Y:S02]  /*7860*/  @P0 LDS.128 R48, [R0+0x200] ;  /* 0x0002000000300984 */ /* 0x0006640000000c00 */
.L_x_131:
[----:B------:R-:W-:Y:S05]  /*7870*/  BSYNC B1 ;  /* 0x0000000000017941 */ /* 0x000fea0003800000 */
.L_x_130:
[----:B------:R-:W-:Y:S05]  /*7880*/  VIADD R3, R34, 0x20 ;  /* 0x0000002022037836 */ /* 0x000fea0000000000 */
[----:B------:R-:W-:Y:S04]  /*7890*/  SHF.R.U32.HI R3, RZ, 0x15, R3 ;  /* 0x00000015ff037819 */ /* 0x000fe80000011603 */
[----:B------:R-:W-:Y:S11]  /*78a0*/  LOP3.LUT P0, RZ, R3, 0x3, R70, 0x48, !PT ;  /* 0x0000000303ff7812 */ /* 0x000ff60007804846 */
[----:B------:R-:W-:Y:S02]  /*78b0*/  @!UPT UIADD3 URZ, UPT, UPT, URZ, URZ, URZ ;  /* 0x000000fffffff290 */ /* 0x000fe4000fffe0ff */
[----:B------:R-:W-:Y:S05]  /*78c0*/  @!P0 BRA `(.L_x_135) ;  /* 0x0000000000408947 */ /* 0x000fea0003800000 */
[----:B------:R-:W5:Y:S01]  /*78d0*/  LDCU.64 UR8, c[0x4][0x70] ;  /* 0x01000e00ff0877ac */ /* 0x000f620008000a00 */
[----:B------:R-:W-:Y:S01]  /*78e0*/  MOV R3, 0x0 ;  /* 0x0000000000037802 */ /* 0x000fe20000000f00 */
[----:B------:R-:W-:Y:S02]  /*78f0*/  HFMA2 R12, -RZ, RZ, 0, 5.9604644775390625e-08 ;  /* 0x00000001ff0c7431 */ /* 0x000fe400000001ff */
[----:B------:R-:W-:Y:S02]  /*7900*/  IMAD.MOV.U32 R8, RZ, RZ, 0x192 ;  /* 0x00000192ff087424 */ /* 0x000fe400078e00ff */
[----:B------:R-:W-:Y:S01]  /*7910*/  IMAD.MOV.U32 R13, RZ, RZ, RZ ;  /* 0x000000ffff0d7224 */ /* 0x000fe200078e00ff */
[----:B------:R-:W4:Y:S01]  /*7920*/  LDCU.64 UR6, c[0x4][0x78] ;  /* 0x01000f00ff0677ac */ /* 0x000f220008000a00 */
[----:B---3--:R-:W3:Y:S01]  /*7930*/  LDC.64 R2, c[0x4][R3] ;  /* 0x0100000003027b82 */ /* 0x008ee20000000a00 */
[----:B------:R-:W1:Y:S01]  /*7940*/  LDCU.64 UR4, c[0x4][0x10] ;  /* 0x01000200ff0477ac */ /* 0x000e620008000a00 */
[----:B-----5:R-:W-:Y:S01]  /*7950*/  MOV R5, UR9 ;  /* 0x0000000900057c02 */ /* 0x020fe20008000f00 */
[----:B--2---:R-:W-:Y:S01]  /*7960*/  IMAD.U32 R4, RZ, RZ, UR8 ;  /* 0x00000008ff047e24 */ /* 0x004fe2000f8e00ff */
[----:B----4-:R-:W-:Y:S01]  /*7970*/  MOV R7, UR7 ;  /* 0x0000000700077c02 */ /* 0x010fe20008000f00 */
[----:B------:R-:W-:Y:S01]  /*7980*/  IMAD.U32 R6, RZ, RZ, UR6 ;  /* 0x00000006ff067e24 */ /* 0x000fe2000f8e00ff */
[----:B-1----:R-:W-:Y:S01]  /*7990*/  MOV R11, UR5 ;  /* 0x00000005000b7c02 */ /* 0x002fe20008000f00 */
[----:B------:R-:W-:Y:S02]  /*79a0*/  IMAD.U32 R10, RZ, RZ, UR4 ;  /* 0x00000004ff0a7e24 */ /* 0x000fe4000f8e00ff */
[----:B------:R-:W-:Y:S07]  /*79b0*/  LEPC R20, `(.L_x_135) ;  /* 0x000000001014794e */ /* 0x000fee0000000000 */
[----:B---3--:R-:W-:Y:S05]  /*79c0*/  CALL.ABS.NOINC R2 ;  /* 0x0000000002007343 */ /* 0x008fea0003c00000 */
.L_x_135:
        /* <DEDUP_REMOVED lines=8> */
[----:B--2---:R-:W-:Y:S01]  /*7a50*/  MOV R87, UR37 ;  /* 0x0000002500577c02 */ /* 0x004fe20008000f00 */
[----:B-1----:R-:W-:Y:S01]  /*7a60*/  HADD2.F32 R37, -RZ, R48.H0_H0 ;  /* 0x20000030ff257230 */ /* 0x002fe20000004100 */
[----:B------:R-:W-:Y:S01]  /*7a70*/  @P6 LEA R86, R86, UR44, 0x3 ;  /* 0x0000002c56566c11 */ /* 0x000fe2000f8e18ff */
[----:B------:R-:W-:Y:S01]  /*7a80*/  BSSY.RECONVERGENT B0, `(.L_x_136) ;  /* 0x0000052000007945 */ /* 0x000fe20003800200 */
[----:B------:R-:W-:Y:S02]  /*7a90*/  LEA R92, R38, UR44, 0x3 ;  /* 0x0000002c265c7c11 */ /* 0x000fe4000f8e18ff */
[----:B------:R-:W-:Y:S01]  /*7aa0*/  @P6 IADD3 R86, PT, PT, R86, 0x90, RZ ;  /* 0x0000009056566810 */ /* 0x000fe20007ffe0ff */
[----:B------:R-:W3:Y:S03]  /*7ab0*/  LDTM.x16 R4, tmem[UR4+0x20] ;  /* 0x00002004000479ee */ /* 0x000ee60008240000 */
[----:B------:R-:W-:Y:S02]  /*7ac0*/  @P6 PRMT R86, R87, 0x654, R86 ;  /* 0x0000065457566816 */ /* 0x000fe40000000056 */
[----:B------:R-:W-:Y:S01]  /*7ad0*/  @P6 SHF.L.U32 R87, R75, 0x1f, RZ ;  /* 0x0000001f4b576819 */ /* 0x000fe200000006ff */
[C---:B---3--:R-:W-:Y:S01]  /*7ae0*/  FMUL R0, R32.reuse, R4 ;  /* 0x0000000420007220 */ /* 0x048fe20000400000 */
        /* <DEDUP_REMOVED lines=75> */
.L_x_137:
[----:B------:R-:W-:Y:S05]  /*7fa0*/  BSYNC.RECONVERGENT B0 ;  /* 0x0000000000007941 */ /* 0x000fea0003800200 */
.L_x_136:
        /* <DEDUP_REMOVED lines=19> */
.L_x_141:
[----:B------:R-:W-:Y:S05]  /*80e0*/  BSYNC B0 ;  /* 0x0000000000007941 */ /* 0x000fea0003800000 */
.L_x_140:
[----:B------:R-:W-:Y:S11]  /*80f0*/  ISETP.NE.AND P0, PT, R84, RZ, PT ;  /* 0x000000ff5400720c */ /* 0x000ff60003f05270 */
[----:B------:R-:W-:Y:S02]  /*8100*/  @!UPT UIADD3 URZ, UPT, UPT, URZ, URZ, URZ ;  /* 0x000000fffffff290 */ /* 0x000fe4000fffe0ff */
[----:B------:R3:W4:Y:S04]  /*8110*/  @P0 LDS.128 R40, [R38+UR44+0x200] ;  /* 0x0002002c26280984 */ /* 0x0007280008000c00 */
[----:B------:R3:W1:Y:S02]  /*8120*/  @P0 LDS.128 R48, [R85+0x200] ;  /* 0x0002000055300984 */ /* 0x0006640000000c00 */
.L_x_139:
[----:B------:R-:W-:Y:S05]  /*8130*/  BSYNC B1 ;  /* 0x0000000000017941 */ /* 0x000fea0003800000 */
.L_x_138:
        /* <DEDUP_REMOVED lines=11> */
[----:B------:R-:W1:Y:S01]  /*81f0*/  LDC.64 R2, c[0x4][R3] ;  /* 0x0100000003027b82 */ /* 0x000e620000000a00 */
[----:B------:R-:W3:Y:S01]  /*8200*/  LDCU.64 UR4, c[0x4][0x10] ;  /* 0x01000200ff0477ac */ /* 0x000ee20008000a00 */
[----:B--2---:R-:W-:Y:S01]  /*8210*/  MOV R5, UR9 ;  /* 0x0000000900057c02 */ /* 0x004fe20008000f00 */
[----:B------:R-:W-:Y:S01]  /*8220*/  IMAD.U32 R4, RZ, RZ, UR8 ;  /* 0x00000008ff047e24 */ /* 0x000fe2000f8e00ff */
[----:B-----5:R-:W-:Y:S01]  /*8230*/  MOV R7, UR7 ;  /* 0x0000000700077c02 */ /* 0x020fe20008000f00 */
[----:B------:R-:W-:Y:S01]  /*8240*/  IMAD.U32 R6, RZ, RZ, UR6 ;  /* 0x00000006ff067e24 */ /* 0x000fe2000f8e00ff */
[----:B---3--:R-:W-:Y:S01]  /*8250*/  MOV R11, UR5 ;  /* 0x00000005000b7c02 */ /* 0x008fe20008000f00 */
[----:B------:R-:W-:Y:S02]  /*8260*/  IMAD.U32 R10, RZ, RZ, UR4 ;  /* 0x00000004ff0a7e24 */ /* 0x000fe4000f8e00ff */
[----:B------:R-:W-:Y:S07]  /*8270*/  LEPC R20, `(.L_x_143) ;  /* 0x000000001014794e */ /* 0x000fee0000000000 */
[----:B-1--4-:R-:W-:Y:S05]  /*8280*/  CALL.ABS.NOINC R2 ;  /* 0x0000000002007343 */ /* 0x012fea0003c00000 */
.L_x_143:
[----:B------:R-:W-:Y:S01]  /*8290*/  ISETP.NE.AND P0, PT, R76, RZ, PT ;  /* 0x000000ff4c00720c */ /* 0x000fe20003f05270 */
[----:B------:R-:W-:Y:S05]  /*82a0*/  WARPSYNC.ALL ;  /* 0x0000000000007948 */ /* 0x000fea0003800000 */
[----:B------:R-:W-:Y:S01]  /*82b0*/  R2UR UR4, R34 ;  /* 0x00000000220472ca */ /* 0x000fe200000e0000 */
[--C-:B----4-:R-:W-:Y:S01]  /*82c0*/  HADD2.F32 R20, -RZ, R40.reuse.H0_H0 ;  /* 0x20000028ff147230 */ /* 0x110fe20000004100 */
[----:B------:R-:W-:Y:S01]  /*82d0*/  IADD3 R78, PT, PT, R78, 0x100, RZ ;  /* 0x000001004e4e7810 */ /* 0x000fe20007ffe0ff */
[----:B------:R-:W-:Y:S01]  /*82e0*/  HADD2.F32 R36, -RZ, R40.H1_H1 ;  /* 0x30000028ff247230 */ /* 0x000fe20000004100 */
[----:B------:R-:W-:Y:S01]  /*82f0*/  BSSY.RECONVERGENT B0, `(.L_x_144) ;  /* 0x0000053000007945 */ /* 0x000fe20003800200 */
[--C-:B------:R-:W-:Y:S01]  /*8300*/  HADD2.F32 R21, -RZ, R41.reuse.H0_H0 ;  /* 0x20000029ff157230 */ /* 0x100fe20000004100 */
[----:B------:R-:W-:Y:S01]  /*8310*/  LOP3.LUT R78, R78, 0xfefffff8, RZ, 0xc0, !PT ;  /* 0xfefffff84e4e7812 */ /* 0x000fe200078ec0ff */
[----:B---3--:R-:W-:Y:S02]  /*8320*/  HADD2.F32 R38, -RZ, R41.H1_H1 ;  /* 0x30000029ff267230 */ /* 0x008fe40000004100 */
[--C-:B------:R-:W-:Y:S02]  /*8330*/  HADD2.F32 R37, -RZ, R42.reuse.H0_H0 ;  /* 0x2000002aff257230 */ /* 0x100fe40000004100 */
[----:B------:R-:W-:Y:S02]  /*8340*/  HADD2.F32 R40, -RZ, R42.H1_H1 ;  /* 0x3000002aff287230 */ /* 0x000fe40000004100 */
[----:B------:R-:W2:Y:S01]  /*8350*/  LDTM.x16 R4, tmem[UR4+0x30] ;  /* 0x00003004000479ee */ /* 0x000ea20008240000 */
[----:B------:R-:W-:Y:S01]  /*8360*/  NOP ;  /* 0x0000000000007918 */ /* 0x000fe20000000000 */
[----:B--2---:R2:W-:Y:S01]  /*8370*/  SYNCS.ARRIVE.TRANS64.RED.A1T0 RZ, [R78+URZ], RZ ;  /* 0x000000ff4eff79a7 */ /* 0x0045e200081004ff */
[--C-:B------:R-:W-:Y:S02]  /*8380*/  HADD2.F32 R39, -RZ, R43.reuse.H0_H0 ;  /* 0x2000002bff277230 */ /* 0x100fe40000004100 */
[----:B------:R-:W-:Y:S02]  /*8390*/  HADD2.F32 R42, -RZ, R43.H1_H1 ;  /* 0x3000002bff2a7230 */ /* 0x000fe40000004100 */
[--C-:B-1----:R-:W-:Y:S02]  /*83a0*/  HADD2.F32 R41, -RZ, R48.reuse.H0_H0 ;  /* 0x20000030ff297230 */ /* 0x102fe40000004100 */
[----:B------:R-:W-:Y:S02]  /*83b0*/  HADD2.F32 R43, -RZ, R48.H1_H1 ;  /* 0x30000030ff2b7230 */ /* 0x000fe40000004100 */
[--C-:B------:R-:W-:Y:S02]  /*83c0*/  HADD2.F32 R44, -RZ, R49.reuse.H0_H0 ;  /* 0x20000031ff2c7230 */ /* 0x100fe40000004100 */
[----:B------:R-:W-:Y:S02]  /*83d0*/  HADD2.F32 R46, -RZ, R49.H1_H1 ;  /* 0x30000031ff2e7230 */ /* 0x000fe40000004100 */
[--C-:B------:R-:W-:Y:S02]  /*83e0*/  HADD2.F32 R45, -RZ, R50.reuse.H0_H0 ;  /* 0x20000032ff2d7230 */ /* 0x100fe40000004100 */
[----:B------:R-:W-:Y:S02]  /*83f0*/  HADD2.F32 R48, -RZ, R50.H1_H1 ;  /* 0x30000032ff307230 */ /* 0x000fe40000004100 */
[--C-:B------:R-:W-:Y:S02]  /*8400*/  HADD2.F32 R47, -RZ, R51.reuse.H0_H0 ;  /* 0x20000033ff2f7230 */ /* 0x100fe40000004100 */
[----:B------:R-:W-:Y:S02]  /*8410*/  HADD2.F32 R50, -RZ, R51.H1_H1 ;  /* 0x30000033ff327230 */ /* 0x000fe40000004100 */
[C---:B------:R-:W-:Y:S01]  /*8420*/  FMUL R4, R32.reuse, R4 ;  /* 0x0000000420047220 */ /* 0x040fe20000400000 */
[C---:B------:R-:W-:Y:S01]  /*8430*/  FMUL R5, R32.reuse, R5 ;  /* 0x0000000520057220 */ /* 0x040fe20000400000 */
[C---:B------:R-:W-:Y:S01]  /*8440*/  FMUL R6, R32.reuse, R6 ;  /* 0x0000000620067220 */ /* 0x040fe20000400000 */
[C---:B------:R-:W-:Y:S01]  /*8450*/  FMUL R7, R32.reuse, R7 ;  /* 0x0000000720077220 */ /* 0x040fe20000400000 */
[C---:B------:R-:W-:Y:S01]  /*8460*/  FFMA R4, R35.reuse, R20, R4 ;  /* 0x0000001423047223 */ /* 0x040fe20000000004 */
        /* <DEDUP_REMOVED lines=21> */
[----:B------:R-:W-:Y:S01]  /*85c0*/  FFMA R15, R35, R46, R15 ;  /* 0x0000002e230f7223 */ /* 0x000fe2000000000f */
        /* <DEDUP_REMOVED lines=20> */
[----:B-1----:R-:W1:Y:S02]  /*8710*/  FENCE.VIEW.ASYNC.S ;  /* 0x00000000000073c6 */ /* 0x002e640000000000 */
[----:B-1----:R-:W-:Y:S06]  /*8720*/  BAR.SYNC.DEFER_BLOCKING 0x1, 0x80 ;  /* 0x0042000000007b1d */ /* 0x002fec0000010000 */
        /* <DEDUP_REMOVED lines=14> */
[----:B-1----:R-:W-:Y:S04]  /*8810*/  DEPBAR.LE SB0, 0x1 ;  /* 0x000080400000791a */ /* 0x002fe80000000000 */
.L_x_145:
[----:B------:R-:W-:Y:S05]  /*8820*/  BSYNC.RECONVERGENT B0 ;  /* 0x0000000000007941 */ /* 0x000fea0003800200 */
.L_x_144:
[----:B------:R-:W-:Y:S01]  /*8830*/  BAR.SYNC.DEFER_BLOCKING 0x1, 0x80 ;  /* 0x0042000000007b1d */ /* 0x000fe20000010000 */
[----:B------:R-:W-:Y:S01]  /*8840*/  UISETP.NE.AND UP0, UPT, UR45, -0x4, UPT ;  /* 0xfffffffc2d00788c */ /* 0x000fe2000bf05270 */
[----:B------:R-:W-:Y:S08]  /*8850*/  IADD3 R0, PT, PT, R30, 0x1, RZ ;  /* 0x000000011e007810 */ /* 0x000ff00007ffe0ff */
[----:B------:R-:W-:Y:S05]  /*8860*/  BRA.U !UP0, `(.L_x_146) ;  /* 0x0000000108287547 */ /* 0x000fea000b800000 */
[----:B------:R-:W-:Y:S01]  /*8870*/  ISETP.NE.AND P0, PT, R82, RZ, PT ;  /* 0x000000ff5200720c */ /* 0x000fe20003f05270 */
[----:B------:R-:W-:Y:S01]  /*8880*/  IMAD.U32 R3, RZ, RZ, UR48 ;  /* 0x00000030ff037e24 */ /* 0x000fe2000f8e00ff */
[----:B------:R-:W-:Y:S01]  /*8890*/  UIADD3 UR48, UPT, UPT, UR48, 0x1, URZ ;  /* 0x0000000130307890 */ /* 0x000fe2000fffe0ff */
[----:B------:R-:W-:Y:S03]  /*88a0*/  IMAD.U32 R2, RZ, RZ, UR37 ;  /* 0x00000025ff027e24 */ /* 0x000fe6000f8e00ff */
[----:B------:R-:W-:Y:S04]  /*88b0*/  UISETP.NE.AND UP0, UPT, UR48, 0x4, UPT ;  /* 0x000000043000788c */ /* 0x000fe8000bf05270 */
[----:B------:R-:W-:Y:S03]  /*88c0*/  USEL UR48, UR48, URZ, UP0 ;  /* 0x000000ff30307287 */ /* 0x000fe60008000000 */
[----:B------:R-:W-:Y:S05]  /*88d0*/  @P0 LEA R3, R3, UR44, 0x3 ;  /* 0x0000002c03030c11 */ /* 0x000fea000f8e18ff */
[----:B------:R-:W-:Y:S05]  /*88e0*/  @P0 VIADD R3, R3, 0x90 ;  /* 0x0000009003030836 */ /* 0x000fea0000000000 */
[----:B------:R-:W-:Y:S04]  /*88f0*/  @P0 PRMT R2, R2, 0x654, R3 ;  /* 0x0000065402020816 */ /* 0x000fe80000000003 */
[----:B------:R1:W-:Y:S03]  /*8900*/  @P0 SYNCS.ARRIVE.TRANS64.RED.A1T0 RZ, [R2+URZ], RZ ;  /* 0x000000ff02ff09a7 */ /* 0x0003e600081004ff */
.L_x_146:
[----:B------:R-:W-:Y:S01]  /*8910*/  ISETP.NE.AND P2, PT, R77, RZ, PT ;  /* 0x000000ff4d00720c */ /* 0x000fe20003f45270 */
[----:B------:R-:W-:Y:S01]  /*8920*/  UIADD3 UR45, UPT, UPT, UR45, 0x4, URZ ;  /* 0x000000042d2d7890 */ /* 0x000fe2000fffe0ff */
[----:B------:R-:W-:Y:S01]  /*8930*/  ISETP.NE.AND P0, PT, R80, 0x2, PT ;  /* 0x000000025000780c */ /* 0x000fe20003f05270 */
[----:B------:R-:W-:Y:S01]  /*8940*/  IMAD.IADD R20, R29, 0x1, R62 ;  /* 0x000000011d147824 */ /* 0x000fe200078e023e */
[----:B------:R-:W-:Y:S01]  /*8950*/  ISETP.NE.AND P1, PT, R0, 0x4, PT ;  /* 0x000000040000780c */ /* 0x000fe20003f25270 */
[----:B------:R-:W-:Y:S01]  /*8960*/  IMAD.IADD R21, R31, 0x1, R64 ;  /* 0x000000011f157824 */ /* 0x000fe200078e0240 */
[----:B-1----:R-:W-:Y:S02]  /*8970*/  SEL R2, RZ, 0x1, P0 ;  /* 0x00000001ff027807 */ /* 0x002fe40000000000 */
[----:B------:R-:W-:Y:S02]  /*8980*/  SEL R3, RZ, 0x1, P1 ;  /* 0x00000001ff037807 */ /* 0x000fe40000800000 */
[----:B------:R-:W-:Y:S02]  /*8990*/  LOP3.LUT R73, R73, R2, RZ, 0x3c, !PT ;  /* 0x0000000249497212 */ /* 0x000fe400078e3cff */
[----:B------:R-:W-:Y:S02]  /*89a0*/  LOP3.LUT R74, R74, R3, RZ, 0x3c, !PT ;  /* 0x000000034a4a7212 */ /* 0x000fe400078e3cff */
[----:B------:R-:W-:Y:S02]  /*89b0*/  @P2 R2UR UR36, R72 ;  /* 0x00000000482422ca */ /* 0x000fe400000e0000 */
[----:B------:R-:W-:Y:S02]  /*89c0*/  SEL R80, R80, RZ, P0 ;  /* 0x000000ff50507207 */ /* 0x000fe40000000000 */
[----:B------:R-:W-:Y:S01]  /*89d0*/  SEL R30, R0, RZ, P1 ;  /* 0x000000ff001e7207 */ /* 0x000fe20000800000 */
[----:B------:R-:W-:Y:S10]  /*89e0*/  @P2 BRA `(.L_x_147) ;  /* 0xffffffcc00e42947 */ /* 0x000ff4000383ffff */
[----:B------:R-:W1:Y:S01]  /*89f0*/  LDCU.64 UR6, c[0x0][0x888] ;  /* 0x00011100ff0677ac */ /* 0x000e620008000a00 */
[----:B------:R-:W3:Y:S01]  /*8a00*/  LDCU.64 UR4, c[0x0][0x890] ;  /* 0x00011200ff0477ac */ /* 0x000ee20008000a00 */
[----:B-1----:R-:W-:Y:S02]  /*8a10*/  ISETP.NE.U32.AND P2, PT, RZ, UR6, PT ;  /* 0x00000006ff007c0c */ /* 0x002fe4000bf45070 */
[----:B---3--:R-:W-:Y:S02]  /*8a20*/  ISETP.NE.U32.AND P1, PT, RZ, UR4, PT ;  /* 0x00000004ff007c0c */ /* 0x008fe4000bf25070 */
[----:B------:R-:W-:Y:S02]  /*8a30*/  ISETP.NE.AND.EX P2, PT, RZ, UR7, PT, P2 ;  /* 0x00000007ff007c0c */ /* 0x000fe4000bf45320 */
[----:B------:R-:W-:-:S13]  /*8a40*/  ISETP.NE.AND.EX P0, PT, RZ, UR5, PT, P1 ;  /* 0x00000005ff007c0c */ /* 0x000fda000bf05310 */
[----:B------:R-:W-:Y:S05]  /*8a50*/  @P2 BRA P0, `(.L_x_148) ;  /* 0x00000000003c2947 */ /* 0x000fea0000000000 */
[----:B------:R-:W-:-:S13]  /*8a60*/  ISETP.NE.AND.EX P1, PT, RZ, UR5, PT, P1 ;  /* 0x00000005ff007c0c */ /* 0x000fda000bf25310 */
[----:B------:R-:W-:Y:S05]  /*8a70*/  @P1 BRA `(.L_x_149) ;  /* 0x00000000000c1947 */ /* 0x000fea0003800000 */
[----:B------:R-:W-:-:S13]  /*8a80*/  FSETP.NEU.AND P0, PT, R35, RZ, PT ;  /* 0x000000ff2300720b */ /* 0x000fda0003f0d000 */
[----:B------:R-:W-:Y:S05]  /*8a90*/  @!P0 EXIT ;  /* 0x000000000000894d */ /* 0x000fea0003800000 */
[----:B------:R-:W-:Y:S05]  /*8aa0*/  BRA `(.L_x_148) ;  /* 0x0000000000287947 */ /* 0x000fea0003800000 */
.L_x_149:
[----:B------:R-:W-:Y:S01]  /*8ab0*/  ISETP.NE.AND P0, PT, R79, RZ, PT ;  /* 0x000000ff4f00720c */ /* 0x000fe20003f05270 */
[----:B------:R-:W-:-:S12]  /*8ac0*/  BSSY.RECONVERGENT B0, `(.L_x_148) ;  /* 0x0000008000007945 */ /* 0x000fd80003800200 */
[----:B------:R-:W-:Y:S05]  /*8ad0*/  @P0 BRA `(.L_x_150) ;  /* 0x0000000000100947 */ /* 0x000fea0003800000 */
[----:B------:R-:W-:-:S04]  /*8ae0*/  ISETP.NE.U32.AND P0, PT, RZ, UR6, PT ;  /* 0x00000006ff007c0c */ /* 0x000fc8000bf05070 */
[----:B------:R-:W-:-:S13]  /*8af0*/  ISETP.NE.AND.EX P0, PT, RZ, UR7, PT, P0 ;  /* 0x00000007ff007c0c */ /* 0x000fda000bf05300 */
[----:B------:R-:W-:Y:S05]  /*8b00*/  @!P0 EXIT ;  /* 0x000000000000894d */ /* 0x000fea0003800000 */
[----:B------:R-:W-:Y:S05]  /*8b10*/  BRA `(.L_x_151) ;  /* 0x0000000000087947 */ /* 0x000fea0003800000 */
.L_x_150:
[----:B------:R-:W-:-:S13]  /*8b20*/  FSETP.NEU.AND P0, PT, R35, RZ, PT ;  /* 0x000000ff2300720b */ /* 0x000fda0003f0d000 */
[----:B------:R-:W-:Y:S05]  /*8b30*/  @!P0 EXIT ;  /* 0x000000000000894d */ /* 0x000fea0003800000 */
.L_x_151:
[----:B------:R-:W-:Y:S05]  /*8b40*/  BSYNC.RECONVERGENT B0 ;  /* 0x0000000000007941 */ /* 0x000fea0003800200 */
.L_x_148:
[----:B------:R-:W-:Y:S01]  /*8b50*/  ULEA UR4, UR48, UR44, 0x3 ;  /* 0x0000002c30047291 */ /* 0x000fe2000f8e18ff */
[----:B------:R-:W-:-:S04]  /*8b60*/  DEPBAR.LE SB0, 0x0 ;  /* 0x000080000000791a */ /* 0x000fc80000000000 */
[----:B------:R-:W-:-:S04]  /*8b70*/  UIADD3 UR4, UPT, UPT, UR4, 0x90, URZ ;  /* 0x0000009004047890 */ /* 0x000fc8000fffe0ff */
[----:B------:R-:W-:-:S09]  /*8b80*/  UPRMT UR4, UR37, 0x654, UR4 ;  /* 0x0000065425047896 */ /* 0x000fd20008000004 */
[----:B------:R-:W-:Y:S01]  /*8b90*/  SYNCS.ARRIVE.TRANS64.RED.A1T0 RZ, [UR4], RZ ;  /* 0x000000ffffff79a7 */ /* 0x000fe20008100404 */
[----:B------:R-:W-:Y:S05]  /*8ba0*/  EXIT ;  /* 0x000000000000794d */ /* 0x000fea0003800000 */
.L_x_24:
[----:B--2---:R2:W4:Y:S02]  /*8bb0*/  SYNCS.PHASECHK.TRANS64.TRYWAIT P0, [R3+URZ+0x130], R2 ;  /* 0x00013002030075a7 */ /* 0x00452400080011ff */
[----:B----4-:R-:W-:Y:S05]  /*8bc0*/  @!P0 NANOSLEEP.SYNCS 0x989680 ;  /* 0x009896800000895d */ /* 0x010fea0003900000 */
[----:B------:R-:W4:Y:S02]  /*8bd0*/  @!P0 SYNCS.PHASECHK.TRANS64 P0, [R3+URZ+0x130], R2 ;  /* 0x00013002030085a7 */ /* 0x000f2400080010ff */
[----:B----4-:R-:W-:Y:S05]  /*8be0*/  @!P0 BRA `(.L_x_24) ;  /* 0xfffffffc00f08947 */ /* 0x010fea000383ffff */
[----:B------:R-:W-:Y:S05]  /*8bf0*/  BRA `(.L_x_152) ;  /* 0xffffff8c00807947 */ /* 0x000fea000383ffff */
.L_x_27:
[----:B-1----:R-:W-:-:S07]  /*8c00*/  MOV R2, UR33 ;  /* 0x0000002100027c02 */ /* 0x002fce0008000f00 */
.L_x_153:
[----:B-1----:R1:W2:Y:S02]  /*8c10*/  SYNCS.PHASECHK.TRANS64.TRYWAIT P0, [R2+URZ+0x38], R5 ;  /* 0x00003805020075a7 */ /* 0x0022a400080011ff */
[----:B--2---:R-:W-:Y:S05]  /*8c20*/  @!P0 NANOSLEEP.SYNCS 0x989680 ;  /* 0x009896800000895d */ /* 0x004fea0003900000 */
[----:B------:R-:W2:Y:S02]  /*8c30*/  @!P0 SYNCS.PHASECHK.TRANS64 P0, [R2+URZ+0x38], R5 ;  /* 0x00003805020085a7 */ /* 0x000ea400080010ff */
[----:B--2---:R-:W-:Y:S05]  /*8c40*/  @!P0 BRA `(.L_x_153) ;  /* 0xfffffffc00f08947 */ /* 0x004fea000383ffff */
[----:B------:R-:W-:Y:S05]  /*8c50*/  BRA `(.L_x_26) ;  /* 0xffffff8c00e87947 */ /* 0x000fea000383ffff */
.L_x_34:
[----:B-1----:R-:W-:-:S07]  /*8c60*/  MOV R2, UR17 ;  /* 0x0000001100027c02 */ /* 0x002fce0008000f00 */
.L_x_154:
[----:B-1----:R1:W2:Y:S02]  /*8c70*/  SYNCS.PHASECHK.TRANS64.TRYWAIT P0, [R2+URZ+0x38], R5 ;  /* 0x00003805020075a7 */ /* 0x0022a400080011ff */
[----:B--2---:R-:W-:Y:S05]  /*8c80*/  @!P0 NANOSLEEP.SYNCS 0x989680 ;  /* 0x009896800000895d */ /* 0x004fea0003900000 */
[----:B------:R-:W2:Y:S02]  /*8c90*/  @!P0 SYNCS.PHASECHK.TRANS64 P0, [R2+URZ+0x38], R5 ;  /* 0x00003805020085a7 */ /* 0x000ea400080010ff */
[----:B--2---:R-:W-:Y:S05]  /*8ca0*/  @!P0 BRA `(.L_x_154) ;  /* 0xfffffffc00f08947 */ /* 0x004fea000383ffff */
[----:B------:R-:W-:Y:S05]  /*8cb0*/  BRA `(.L_x_33) ;  /* 0xffffff9000a87947 */ /* 0x000fea000383ffff */
.L_x_39:
[----:B-1----:R1:W2:Y:S02]  /*8cc0*/  SYNCS.PHASECHK.TRANS64.TRYWAIT P0, [R2+URZ+0xc0], R3 ;  /* 0x0000c003020075a7 */ /* 0x0022a400080011ff */
[----:B--2---:R-:W-:Y:S05]  /*8cd0*/  @!P0 NANOSLEEP.SYNCS 0x989680 ;  /* 0x009896800000895d */ /* 0x004fea0003900000 */
[----:B------:R-:W2:Y:S02]  /*8ce0*/  @!P0 SYNCS.PHASECHK.TRANS64 P0, [R2+URZ+0xc0], R3 ;  /* 0x0000c003020085a7 */ /* 0x000ea400080010ff */
[----:B--2---:R-:W-:Y:S05]  /*8cf0*/  @!P0 BRA `(.L_x_39) ;  /* 0xfffffffc00f08947 */ /* 0x004fea000383ffff */
[----:B------:R-:W-:Y:S05]  /*8d00*/  BRA `(.L_x_155) ;  /* 0xffffff9400507947 */ /* 0x000fea000383ffff */
.L_x_43:
[----:B---3--:R-:W-:-:S07]  /*8d10*/  MOV R0, UR4 ;  /* 0x0000000400007c02 */ /* 0x008fce0008000f00 */
.L_x_156:
[----:B-1----:R1:W2:Y:S02]  /*8d20*/  SYNCS.PHASECHK.TRANS64.TRYWAIT P0, [R0+URZ], R3 ;  /* 0x00000003000075a7 */ /* 0x0022a400080011ff */
[----:B--2---:R-:W-:Y:S05]  /*8d30*/  @!P0 NANOSLEEP.SYNCS 0x989680 ;  /* 0x009896800000895d */ /* 0x004fea0003900000 */
[----:B------:R-:W2:Y:S02]  /*8d40*/  @!P0 SYNCS.PHASECHK.TRANS64 P0, [R0+URZ], R3 ;  /* 0x00000003000085a7 */ /* 0x000ea400080010ff */
[----:B--2---:R-:W-:Y:S05]  /*8d50*/  @!P0 BRA `(.L_x_156) ;  /* 0xfffffffc00f08947 */ /* 0x004fea000383ffff */
[----:B------:R-:W-:Y:S05]  /*8d60*/  BRA `(.L_x_157) ;  /* 0xffffff9800c07947 */ /* 0x000fea000383ffff */
.L_x_44:
[----:B---3--:R-:W-:-:S07]  /*8d70*/  MOV R0, UR4 ;  /* 0x0000000400007c02 */ /* 0x008fce0008000f00 */
.L_x_158:
[----:B-1----:R1:W2:Y:S02]  /*8d80*/  SYNCS.PHASECHK.TRANS64.TRYWAIT P0, [R0+URZ], R3 ;  /* 0x00000003000075a7 */ /* 0x0022a400080011ff */
[----:B--2---:R-:W-:Y:S05]  /*8d90*/  @!P0 NANOSLEEP.SYNCS 0x989680 ;  /* 0x009896800000895d */ /* 0x004fea0003900000 */
[----:B------:R-:W2:Y:S02]  /*8da0*/  @!P0 SYNCS.PHASECHK.TRANS64 P0, [R0+URZ], R3 ;  /* 0x00000003000085a7 */ /* 0x000ea400080010ff */
[----:B--2---:R-:W-:Y:S05]  /*8db0*/  @!P0 BRA `(.L_x_158) ;  /* 0xfffffffc00f08947 */ /* 0x004fea000383ffff */
[----:B------:R-:W-:Y:S05]  /*8dc0*/  BRA `(.L_x_159) ;  /* 0xffffff9800cc7947 */ /* 0x000fea000383ffff */
.L_x_45:
[----:B---3--:R-:W-:-:S07]  /*8dd0*/  MOV R0, UR4 ;  /* 0x0000000400007c02 */ /* 0x008fce0008000f00 */
.L_x_160:
[----:B-1----:R1:W2:Y:S02]  /*8de0*/  SYNCS.PHASECHK.TRANS64.TRYWAIT P0, [R0+URZ], R3 ;  /* 0x00000003000075a7 */ /* 0x0022a400080011ff */
[----:B--2---:R-:W-:Y:S05]  /*8df0*/  @!P0 NANOSLEEP.SYNCS 0x989680 ;  /* 0x009896800000895d */ /* 0x004fea0003900000 */
[----:B------:R-:W2:Y:S02]  /*8e00*/  @!P0 SYNCS.PHASECHK.TRANS64 P0, [R0+URZ], R3 ;  /* 0x00000003000085a7 */ /* 0x000ea400080010ff */
[----:B--2---:R-:W-:Y:S05]  /*8e10*/  @!P0 BRA `(.L_x_160) ;  /* 0xfffffffc00f08947 */ /* 0x004fea000383ffff */
[----:B------:R-:W-:Y:S05]  /*8e20*/  BRA `(.L_x_161) ;  /* 0xffffff9800d87947 */ /* 0x000fea000383ffff */
.L_x_46:
[----:B---3--:R-:W-:-:S07]  /*8e30*/  MOV R0, UR4 ;  /* 0x0000000400007c02 */ /* 0x008fce0008000f00 */
.L_x_162:
[----:B-1----:R1:W2:Y:S02]  /*8e40*/  SYNCS.PHASECHK.TRANS64.TRYWAIT P0, [R0+URZ], R3 ;  /* 0x00000003000075a7 */ /* 0x0022a400080011ff */
[----:B--2---:R-:W-:Y:S05]  /*8e50*/  @!P0 NANOSLEEP.SYNCS 0x989680 ;  /* 0x009896800000895d */ /* 0x004fea0003900000 */
[----:B------:R-:W2:Y:S02]  /*8e60*/  @!P0 SYNCS.PHASECHK.TRANS64 P0, [R0+URZ], R3 ;  /* 0x00000003000085a7 */ /* 0x000ea400080010ff */
[----:B--2---:R-:W-:Y:S05]  /*8e70*/  @!P0 BRA `(.L_x_162) ;  /* 0xfffffffc00f08947 */ /* 0x004fea000383ffff */
[----:B------:R-:W-:Y:S05]  /*8e80*/  BRA `(.L_x_163) ;  /* 0xffffff9800e47947 */ /* 0x000fea000383ffff */
.L_x_47:
[----:B---3--:R-:W-:-:S07]  /*8e90*/  MOV R0, UR4 ;  /* 0x0000000400007c02 */ /* 0x008fce0008000f00 */
.L_x_164:
[----:B-1----:R1:W2:Y:S02]  /*8ea0*/  SYNCS.PHASECHK.TRANS64.TRYWAIT P0, [R0+URZ], R3 ;  /* 0x00000003000075a7 */ /* 0x0022a400080011ff */
[----:B--2---:R-:W-:Y:S05]  /*8eb0*/  @!P0 NANOSLEEP.SYNCS 0x989680 ;  /* 0x009896800000895d */ /* 0x004fea0003900000 */
[----:B------:R-:W2:Y:S02]  /*8ec0*/  @!P0 SYNCS.PHASECHK.TRANS64 P0, [R0+URZ], R3 ;  /* 0x00000003000085a7 */ /* 0x000ea400080010ff */
[----:B--2---:R-:W-:Y:S05]  /*8ed0*/  @!P0 BRA `(.L_x_164) ;  /* 0xfffffffc00f08947 */ /* 0x004fea000383ffff */
[----:B------:R-:W-:Y:S05]  /*8ee0*/  BRA `(.L_x_165) ;  /* 0xffffff9800f07947 */ /* 0x000fea000383ffff */
.L_x_48:
[----:B---3--:R-:W-:-:S07]  /*8ef0*/  MOV R0, UR4 ;  /* 0x0000000400007c02 */ /* 0x008fce0008000f00 */
.L_x_166:
[----:B-1----:R1:W2:Y:S02]  /*8f00*/  SYNCS.PHASECHK.TRANS64.TRYWAIT P0, [R0+URZ], R3 ;  /* 0x00000003000075a7 */ /* 0x0022a400080011ff */
[----:B--2---:R-:W-:Y:S05]  /*8f10*/  @!P0 NANOSLEEP.SYNCS 0x989680 ;  /* 0x009896800000895d */ /* 0x004fea0003900000 */
[----:B------:R-:W2:Y:S02]  /*8f20*/  @!P0 SYNCS.PHASECHK.TRANS64 P0, [R0+URZ], R3 ;  /* 0x00000003000085a7 */ /* 0x000ea400080010ff */
[----:B--2---:R-:W-:Y:S05]  /*8f30*/  @!P0 BRA `(.L_x_166) ;  /* 0xfffffffc00f08947 */ /* 0x004fea000383ffff */
[----:B------:R-:W-:Y:S05]  /*8f40*/  BRA `(.L_x_167) ;  /* 0xffffff9800fc7947 */ /* 0x000fea000383ffff */
.L_x_51:
[----:B-1----:R1:W2:Y:S02]  /*8f50*/  SYNCS.PHASECHK.TRANS64.TRYWAIT P0, [R0+URZ+0x120], R5 ;  /* 0x00012005000075a7 */ /* 0x0022a400080011ff */
[----:B--2---:R-:W-:Y:S05]  /*8f60*/  @!P0 NANOSLEEP.SYNCS 0x989680 ;  /* 0x009896800000895d */ /* 0x004fea0003900000 */
[----:B------:R-:W2:Y:S02]  /*8f70*/  @!P0 SYNCS.PHASECHK.TRANS64 P0, [R0+URZ+0x120], R5 ;  /* 0x00012005000085a7 */ /* 0x000ea400080010ff */
[----:B--2---:R-:W-:Y:S05]  /*8f80*/  @!P0 BRA `(.L_x_51) ;  /* 0xfffffffc00f08947 */ /* 0x004fea000383ffff */
[----:B------:R-:W-:Y:S05]  /*8f90*/  BRA `(.L_x_168) ;  /* 0xffffff9c005c7947 */ /* 0x000fea000383ffff */
.L_x_52:
[----:B------:R-:W-:-:S07]  /*8fa0*/  MOV R0, UR5 ;  /* 0x0000000500007c02 */ /* 0x000fce0008000f00 */
.L_x_169:
[----:B-1----:R1:W2:Y:S02]  /*8fb0*/  SYNCS.PHASECHK.TRANS64.TRYWAIT P0, [R0+URZ+0xd0], R7 ;  /* 0x0000d007000075a7 */ /* 0x0022a400080011ff */
[----:B--2---:R-:W-:Y:S05]  /*8fc0*/  @!P0 NANOSLEEP.SYNCS 0x989680 ;  /* 0x009896800000895d */ /* 0x004fea0003900000 */
[----:B------:R-:W2:Y:S02]  /*8fd0*/  @!P0 SYNCS.PHASECHK.TRANS64 P0, [R0+URZ+0xd0], R7 ;  /* 0x0000d007000085a7 */ /* 0x000ea400080010ff */
[----:B--2---:R-:W-:Y:S05]  /*8fe0*/  @!P0 BRA `(.L_x_169) ;  /* 0xfffffffc00f08947 */ /* 0x004fea000383ffff */
[----:B------:R-:W-:Y:S05]  /*8ff0*/  BRA `(.L_x_170) ;  /* 0xffffff9c006c7947 */ /* 0x000fea000383ffff */
.L_x_53:
[----:B-1----:R1:W2:Y:S02]  /*9000*/  SYNCS.PHASECHK.TRANS64.TRYWAIT P1, [R0+URZ+0xc0], R5 ;  /* 0x0000c005000075a7 */ /* 0x0022a400080211ff */
[----:B--2---:R-:W-:Y:S05]  /*9010*/  @!P1 NANOSLEEP.SYNCS 0x989680 ;  /* 0x009896800000995d */ /* 0x004fea0003900000 */
[----:B------:R-:W2:Y:S02]  /*9020*/  @!P1 SYNCS.PHASECHK.TRANS64 P1, [R0+URZ+0xc0], R5 ;  /* 0x0000c005000095a7 */ /* 0x000ea400080210ff */
[----:B--2---:R-:W-:Y:S05]  /*9030*/  @!P1 BRA `(.L_x_53) ;  /* 0xfffffffc00f09947 */ /* 0x004fea000383ffff */
[----:B------:R-:W-:Y:S05]  /*9040*/  BRA `(.L_x_171) ;  /* 0xffffff9c009c7947 */ /* 0x000fea000383ffff */
.L_x_56:
[----:B------:R-:W-:-:S07]  /*9050*/  MOV R0, UR5 ;  /* 0x0000000500007c02 */ /* 0x000fce0008000f00 */
.L_x_172:
[----:B-1----:R1:W2:Y:S02]  /*9060*/  SYNCS.PHASECHK.TRANS64.TRYWAIT P0, [R0+URZ+0xd0], R3 ;  /* 0x0000d003000075a7 */ /* 0x0022a400080011ff */
[----:B--2---:R-:W-:Y:S05]  /*9070*/  @!P0 NANOSLEEP.SYNCS 0x989680 ;  /* 0x009896800000895d */ /* 0x004fea0003900000 */
[----:B------:R-:W2:Y:S02]  /*9080*/  @!P0 SYNCS.PHASECHK.TRANS64 P0, [R0+URZ+0xd0], R3 ;  /* 0x0000d003000085a7 */ /* 0x000ea400080010ff */
[----:B--2---:R-:W-:Y:S05]  /*9090*/  @!P0 BRA `(.L_x_172) ;  /* 0xfffffffc00f08947 */ /* 0x004fea000383ffff */
[----:B------:R-:W-:Y:S05]  /*90a0*/  BRA `(.L_x_55) ;  /* 0xffffff9c00f07947 */ /* 0x000fea000383ffff */
.L_x_65:
[----:B-1----:R-:W-:-:S04]  /*90b0*/  MOV R4, UR4 ;  /* 0x0000000400047c02 */ /* 0x002fc80008000f00 */
[----:B------:R1:W2:Y:S03]  /*90c0*/  SYNCS.PHASECHK.TRANS64.TRYWAIT P0, [R4+URZ+0x8], R5 ;  /* 0x00000805040075a7 */ /* 0x0002a600080011ff */
[----:B--2---:R-:W-:Y:S05]  /*90d0*/  @!P0 NANOSLEEP.SYNCS 0x989680 ;  /* 0x009896800000895d */ /* 0x004fea0003900000 */
[----:B------:R-:W2:Y:S02]  /*90e0*/  @!P0 SYNCS.PHASECHK.TRANS64 P0, [R4+URZ+0x8], R5 ;  /* 0x00000805040085a7 */ /* 0x000ea400080010ff */
[----:B--2---:R-:W-:Y:S05]  /*90f0*/  @!P0 BRA `(.L_x_65) ;  /* 0xfffffffc00ec8947 */ /* 0x004fea000383ffff */
[----:B------:R-:W-:Y:S05]  /*9100*/  BRA `(.L_x_64) ;  /* 0xffffffa000a47947 */ /* 0x000fea000383ffff */
.L_x_67:
[----:B------:R-:W-:Y:S01]  /*9110*/  BSSY B0, `(.L_x_173) ;  /* 0x0000006000007945 */ /* 0x000fe20003800000 */
[----:B------:R-:W-:-:S07]  /*9120*/  MOV R15, 0xffffffff ;  /* 0xffffffff000f7802 */ /* 0x000fce0000000f00 */
[----:B-1---5:R-:W-:Y:S05]  /*9130*/  WARPSYNC.COLLECTIVE R15, `(.L_x_174) ;  /* 0x000000000f0c7348 */ /* 0x022fea0003c00000 */
[----:B------:R-:W-:Y:S02]  /*9140*/  ELECT P6, UR79, PT ;  /* 0x00000000004f782f */ /* 0x000fe400038c0000 */
[----:B------:R-:W-:Y:S01]  /*9150*/  MOV R14, UR79 ;  /* 0x0000004f000e7c02 */ /* 0x000fe20008000f00 */
[----:B-1---5:R-:W-:Y:S10]  /*9160*/  ENDCOLLECTIVE ;  /* 0x000000000000791b */ /* 0x022ff40003800000 */
.L_x_174:
[----:B------:R-:W-:Y:S05]  /*9170*/  BSYNC B0 ;  /* 0x0000000000007941 */ /* 0x000fea0003800000 */
.L_x_173:
[----:B------:R-:W-:Y:S05]  /*9180*/  BRA `(.L_x_175) ;  /* 0xffffffa000d47947 */ /* 0x000fea000383ffff */
.L_x_69:
[----:B-1----:R-:W-:-:S04]  /*9190*/  MOV R2, UR4 ;  /* 0x0000000400027c02 */ /* 0x002fc80008000f00 */
[----:B------:R1:W2:Y:S03]  /*91a0*/  SYNCS.PHASECHK.TRANS64.TRYWAIT P0, [R2+URZ+0x8], R3 ;  /* 0x00000803020075a7 */ /* 0x0002a600080011ff */
[----:B--2---:R-:W-:Y:S05]  /*91b0*/  @!P0 NANOSLEEP.SYNCS 0x989680 ;  /* 0x009896800000895d */ /* 0x004fea0003900000 */
[----:B------:R-:W2:Y:S02]  /*91c0*/  @!P0 SYNCS.PHASECHK.TRANS64 P0, [R2+URZ+0x8], R3 ;  /* 0x00000803020085a7 */ /* 0x000ea400080010ff */
[----:B--2---:R-:W-:Y:S05]  /*91d0*/  @!P0 BRA `(.L_x_69) ;  /* 0xfffffffc00ec8947 */ /* 0x004fea000383ffff */
[----:B------:R-:W-:Y:S05]  /*91e0*/  BRA `(.L_x_68) ;  /* 0xffffffa000d87947 */ /* 0x000fea000383ffff */
.L_x_70:
[----:B-1----:R1:W2:Y:S02]  /*91f0*/  SYNCS.PHASECHK.TRANS64.TRYWAIT P0, [R0+URZ+0xc0], R5 ;  /* 0x0000c005000075a7 */ /* 0x0022a400080011ff */
[----:B--2---:R-:W-:Y:S05]  /*9200*/  @!P0 NANOSLEEP.SYNCS 0x989680 ;  /* 0x009896800000895d */ /* 0x004fea0003900000 */
[----:B------:R-:W2:Y:S02]  /*9210*/  @!P0 SYNCS.PHASECHK.TRANS64 P0, [R0+URZ+0xc0], R5 ;  /* 0x0000c005000085a7 */ /* 0x000ea400080010ff */
[----:B--2---:R-:W-:Y:S05]  /*9220*/  @!P0 BRA `(.L_x_70) ;  /* 0xfffffffc00f08947 */ /* 0x004fea000383ffff */
[----:B------:R-:W-:Y:S05]  /*9230*/  BRA `(.L_x_176) ;  /* 0xffffffa400c07947 */ /* 0x000fea000383ffff */
.L_x_72:
[----:B------:R-:W-:-:S07]  /*9240*/  MOV R0, UR7 ;  /* 0x0000000700007c02 */ /* 0x000fce0008000f00 */
.L_x_177:
[----:B-1----:R1:W2:Y:S02]  /*9250*/  SYNCS.PHASECHK.TRANS64.TRYWAIT P0, [R0+URZ+0x100], R5 ;  /* 0x00010005000075a7 */ /* 0x0022a400080011ff */
[----:B--2---:R-:W-:Y:S05]  /*9260*/  @!P0 NANOSLEEP.SYNCS 0x989680 ;  /* 0x009896800000895d */ /* 0x004fea0003900000 */
[----:B------:R-:W2:Y:S02]  /*9270*/  @!P0 SYNCS.PHASECHK.TRANS64 P0, [R0+URZ+0x100], R5 ;  /* 0x00010005000085a7 */ /* 0x000ea400080010ff */
[----:B--2---:R-:W-:Y:S05]  /*9280*/  @!P0 BRA `(.L_x_177) ;  /* 0xfffffffc00f08947 */ /* 0x004fea000383ffff */
[----:B------:R-:W-:Y:S05]  /*9290*/  BRA `(.L_x_178) ;  /* 0xffffffa8000c7947 */ /* 0x000fea000383ffff */
.L_x_75:
[----:B------:R-:W-:Y:S07]  /*92a0*/  MOV R0, UR6 ;  /* 0x0000000600007c02 */ /* 0x000fee0008000f00 */
.L_x_179:
[----:B-1----:R1:W2:Y:S02]  /*92b0*/  SYNCS.PHASECHK.TRANS64.TRYWAIT P0, [R0+URZ], R5 ;  /* 0x00000005000075a7 */ /* 0x0022a400080011ff */
[----:B--2---:R-:W-:Y:S05]  /*92c0*/  @!P0 NANOSLEEP.SYNCS 0x989680 ;  /* 0x009896800000895d */ /* 0x004fea0003900000 */
[----:B------:R-:W2:Y:S02]  /*92d0*/  @!P0 SYNCS.PHASECHK.TRANS64 P0, [R0+URZ], R5 ;  /* 0x00000005000085a7 */ /* 0x000ea400080010ff */
[----:B--2---:R-:W-:Y:S05]  /*92e0*/  @!P0 BRA `(.L_x_179) ;  /* 0xfffffffc00f08947 */ /* 0x004fea000383ffff */
[----:B------:R-:W-:Y:S05]  /*92f0*/  BRA `(.L_x_74) ;  /* 0xffffffa800207947 */ /* 0x000fea000383ffff */
.L_x_79:
[----:B-1----:R-:W-:-:S07]  /*9300*/  MOV R0, UR7 ;  /* 0x0000000700007c02 */ /* 0x002fce0008000f00 */
.L_x_180:
[----:B-1----:R1:W2:Y:S02]  /*9310*/  SYNCS.PHASECHK.TRANS64.TRYWAIT P0, [R0+URZ], R3 ;  /* 0x00000003000075a7 */ /* 0x0022a400080011ff */
[----:B--2---:R-:W-:Y:S05]  /*9320*/  @!P0 NANOSLEEP.SYNCS 0x989680 ;  /* 0x009896800000895d */ /* 0x004fea0003900000 */
[----:B------:R-:W2:Y:S02]  /*9330*/  @!P0 SYNCS.PHASECHK.TRANS64 P0, [R0+URZ], R3 ;  /* 0x00000003000085a7 */ /* 0x000ea400080010ff */
[----:B--2---:R-:W-:Y:S05]  /*9340*/  @!P0 BRA `(.L_x_180) ;  /* 0xfffffffc00f08947 */ /* 0x004fea000383ffff */
[----:B------:R-:W-:Y:S05]  /*9350*/  BRA `(.L_x_181) ;  /* 0xffffffac00147947 */ /* 0x000fea000383ffff */
.L_x_80:
[----:B------:R-:W-:-:S07]  /*9360*/  MOV R0, UR7 ;  /* 0x0000000700007c02 */ /* 0x000fce0008000f00 */
.L_x_182:
[----:B-1----:R1:W2:Y:S02]  /*9370*/  SYNCS.PHASECHK.TRANS64.TRYWAIT P0, [R0+URZ], R3 ;  /* 0x00000003000075a7 */ /* 0x0022a400080011ff */
[----:B--2---:R-:W-:Y:S05]  /*9380*/  @!P0 NANOSLEEP.SYNCS 0x989680 ;  /* 0x009896800000895d */ /* 0x004fea0003900000 */
[----:B------:R-:W2:Y:S02]  /*9390*/  @!P0 SYNCS.PHASECHK.TRANS64 P0, [R0+URZ], R3 ;  /* 0x00000003000085a7 */ /* 0x000ea400080010ff */
[----:B--2---:R-:W-:Y:S05]  /*93a0*/  @!P0 BRA `(.L_x_182) ;  /* 0xfffffffc00f08947 */ /* 0x004fea000383ffff */
[----:B------:R-:W-:Y:S05]  /*93b0*/  BRA `(.L_x_183) ;  /* 0xffffffac00207947 */ /* 0x000fea000383ffff */
.L_x_81:
[----:B------:R-:W-:-:S07]  /*93c0*/  MOV R0, UR7 ;  /* 0x0000000700007c02 */ /* 0x000fce0008000f00 */
.L_x_184:
[----:B-1----:R1:W2:Y:S02]  /*93d0*/  SYNCS.PHASECHK.TRANS64.TRYWAIT P0, [R0+URZ], R3 ;  /* 0x00000003000075a7 */ /* 0x0022a400080011ff */
[----:B--2---:R-:W-:Y:S05]  /*93e0*/  @!P0 NANOSLEEP.SYNCS 0x989680 ;  /* 0x009896800000895d */ /* 0x004fea0003900000 */
[----:B------:R-:W2:Y:S02]  /*93f0*/  @!P0 SYNCS.PHASECHK.TRANS64 P0, [R0+URZ], R3 ;  /* 0x00000003000085a7 */ /* 0x000ea400080010ff */
[----:B--2---:R-:W-:Y:S05]  /*9400*/  @!P0 BRA `(.L_x_184) ;  /* 0xfffffffc00f08947 */ /* 0x004fea000383ffff */
[----:B------:R-:W-:Y:S05]  /*9410*/  BRA `(.L_x_185) ;  /* 0xffffffac002c7947 */ /* 0x000fea000383ffff */
.L_x_84:
[----:B------:R-:W-:-:S07]  /*9420*/  MOV R0, UR5 ;  /* 0x0000000500007c02 */ /* 0x000fce0008000f00 */
.L_x_186:
[----:B-1----:R1:W2:Y:S02]  /*9430*/  SYNCS.PHASECHK.TRANS64.TRYWAIT P1, [R0+URZ+0x140], R3 ;  /* 0x00014003000075a7 */ /* 0x0022a400080211ff */
[----:B--2---:R-:W-:Y:S05]  /*9440*/  @!P1 NANOSLEEP.SYNCS 0x989680 ;  /* 0x009896800000995d */ /* 0x004fea0003900000 */
[----:B------:R-:W2:Y:S02]  /*9450*/  @!P1 SYNCS.PHASECHK.TRANS64 P1, [R0+URZ+0x140], R3 ;  /* 0x00014003000095a7 */ /* 0x000ea400080210ff */
[----:B--2---:R-:W-:Y:S05]  /*9460*/  @!P1 BRA `(.L_x_186) ;  /* 0xfffffffc00f09947 */ /* 0x004fea000383ffff */
[----:B------:R-:W-:Y:S05]  /*9470*/  BRA `(.L_x_187) ;  /* 0xffffffac00787947 */ /* 0x000fea000383ffff */
.L_x_89:
[----:B--2---:R2:W3:Y:S02]  /*9480*/  SYNCS.PHASECHK.TRANS64.TRYWAIT P0, [R0+URZ+0xc0], R3 ;  /* 0x0000c003000075a7 */ /* 0x0044e400080011ff */
[----:B---3--:R-:W-:Y:S05]  /*9490*/  @!P0 NANOSLEEP.SYNCS 0x989680 ;  /* 0x009896800000895d */ /* 0x008fea0003900000 */
[----:B------:R-:W3:Y:S02]  /*94a0*/  @!P0 SYNCS.PHASECHK.TRANS64 P0, [R0+URZ+0xc0], R3 ;  /* 0x0000c003000085a7 */ /* 0x000ee400080010ff */
[----:B---3--:R-:W-:Y:S05]  /*94b0*/  @!P0 BRA `(.L_x_89) ;  /* 0xfffffffc00f08947 */ /* 0x008fea000383ffff */
[----:B------:R-:W-:Y:S05]  /*94c0*/  BRA `(.L_x_188) ;  /* 0xffffffb0007c7947 */ /* 0x000fea000383ffff */
.L_x_92:
[----:B------:R-:W-:Y:S07]  /*94d0*/  MOV R0, UR4 ;  /* 0x0000000400007c02 */ /* 0x000fee0008000f00 */
.L_x_189:
[----:B--2---:R2:W3:Y:S02]  /*94e0*/  SYNCS.PHASECHK.TRANS64.TRYWAIT P0, [R0+URZ+0xb8], R3 ;  /* 0x0000b803000075a7 */ /* 0x0044e400080011ff */
[----:B---3--:R-:W-:Y:S05]  /*94f0*/  @!P0 NANOSLEEP.SYNCS 0x989680 ;  /* 0x009896800000895d */ /* 0x008fea0003900000 */
[----:B------:R-:W3:Y:S02]  /*9500*/  @!P0 SYNCS.PHASECHK.TRANS64 P0, [R0+URZ+0xb8], R3 ;  /* 0x0000b803000085a7 */ /* 0x000ee400080010ff */
[----:B---3--:R-:W-:Y:S05]  /*9510*/  @!P0 BRA `(.L_x_189) ;  /* 0xfffffffc00f08947 */ /* 0x008fea000383ffff */
[----:B------:R-:W-:Y:S05]  /*9520*/  BRA `(.L_x_91) ;  /* 0xffffffb4005c7947 */ /* 0x000fea000383ffff */
.L_x_95:
[----:B------:R-:W-:Y:S07]  /*9530*/  MOV R3, UR4 ;  /* 0x0000000400037c02 */ /* 0x000fee0008000f00 */
.L_x_190:
[----:B-1----:R1:W2:Y:S02]  /*9540*/  SYNCS.PHASECHK.TRANS64.TRYWAIT P0, [R3+URZ+0x90], R12 ;  /* 0x0000900c030075a7 */ /* 0x0022a400080011ff */
[----:B--2---:R-:W-:Y:S05]  /*9550*/  @!P0 NANOSLEEP.SYNCS 0x989680 ;  /* 0x009896800000895d */ /* 0x004fea0003900000 */
[----:B------:R-:W2:Y:S02]  /*9560*/  @!P0 SYNCS.PHASECHK.TRANS64 P0, [R3+URZ+0x90], R12 ;  /* 0x0000900c030085a7 */ /* 0x000ea400080010ff */
[----:B--2---:R-:W-:Y:S05]  /*9570*/  @!P0 BRA `(.L_x_190) ;  /* 0xfffffffc00f08947 */ /* 0x004fea000383ffff */
[----:B------:R-:W-:Y:S05]  /*9580*/  BRA `(.L_x_191) ;  /* 0xffffffb400d87947 */ /* 0x000fea000383ffff */
.L_x_96:
[----:B-1----:R-:W-:Y:S07]  /*9590*/  MOV R3, UR4 ;  /* 0x0000000400037c02 */ /* 0x002fee0008000f00 */
.L_x_192:
[----:B-1----:R1:W2:Y:S02]  /*95a0*/  SYNCS.PHASECHK.TRANS64.TRYWAIT P0, [R3+URZ+0x98], R12 ;  /* 0x0000980c030075a7 */ /* 0x0022a400080011ff */
[----:B--2---:R-:W-:Y:S05]  /*95b0*/  @!P0 NANOSLEEP.SYNCS 0x989680 ;  /* 0x009896800000895d */ /* 0x004fea0003900000 */
[----:B------:R-:W2:Y:S02]  /*95c0*/  @!P0 SYNCS.PHASECHK.TRANS64 P0, [R3+URZ+0x98], R12 ;  /* 0x0000980c030085a7 */ /* 0x000ea400080010ff */
[----:B--2---:R-:W-:Y:S05]  /*95d0*/  @!P0 BRA `(.L_x_192) ;  /* 0xfffffffc00f08947 */ /* 0x004fea000383ffff */
[----:B------:R-:W-:Y:S05]  /*95e0*/  BRA `(.L_x_193) ;  /* 0xffffffb800347947 */ /* 0x000fea000383ffff */
.L_x_97:
[----:B-1----:R-:W-:Y:S07]  /*95f0*/  MOV R3, UR4 ;  /* 0x0000000400037c02 */ /* 0x002fee0008000f00 */
.L_x_194:
[----:B-1----:R1:W2:Y:S02]  /*9600*/  SYNCS.PHASECHK.TRANS64.TRYWAIT P0, [R3+URZ+0xa0], R12 ;  /* 0x0000a00c030075a7 */ /* 0x0022a400080011ff */
[----:B--2---:R-:W-:Y:S05]  /*9610*/  @!P0 NANOSLEEP.SYNCS 0x989680 ;  /* 0x009896800000895d */ /* 0x004fea0003900000 */
[----:B------:R-:W2:Y:S02]  /*9620*/  @!P0 SYNCS.PHASECHK.TRANS64 P0, [R3+URZ+0xa0], R12 ;  /* 0x0000a00c030085a7 */ /* 0x000ea400080010ff */
[----:B--2---:R-:W-:Y:S05]  /*9630*/  @!P0 BRA `(.L_x_194) ;  /* 0xfffffffc00f08947 */ /* 0x004fea000383ffff */
[----:B------:R-:W-:Y:S05]  /*9640*/  BRA `(.L_x_195) ;  /* 0xffffffb800907947 */ /* 0x000fea000383ffff */
.L_x_98:
[----:B------:R-:W-:Y:S07]  /*9650*/  MOV R3, UR4 ;  /* 0x0000000400037c02 */ /* 0x000fee0008000f00 */
.L_x_196:
[----:B-1----:R1:W2:Y:S02]  /*9660*/  SYNCS.PHASECHK.TRANS64.TRYWAIT P0, [R3+URZ+0xa8], R12 ;  /* 0x0000a80c030075a7 */ /* 0x0022a400080011ff */
[----:B--2---:R-:W-:Y:S05]  /*9670*/  @!P0 NANOSLEEP.SYNCS 0x989680 ;  /* 0x009896800000895d */ /* 0x004fea0003900000 */
[----:B------:R-:W2:Y:S02]  /*9680*/  @!P0 SYNCS.PHASECHK.TRANS64 P0, [R3+URZ+0xa8], R12 ;  /* 0x0000a80c030085a7 */ /* 0x000ea400080010ff */
[----:B--2---:R-:W-:Y:S05]  /*9690*/  @!P0 BRA `(.L_x_196) ;  /* 0xfffffffc00f08947 */ /* 0x004fea000383ffff */
[----:B------:R-:W-:Y:S05]  /*96a0*/  BRA `(.L_x_197) ;  /* 0xffffffbc00307947 */ /* 0x000fea000383ffff */
.L_x_100:
[----:B------:R-:W-:-:S07]  /*96b0*/  MOV R0, UR4 ;  /* 0x0000000400007c02 */ /* 0x000fce0008000f00 */
.L_x_198:
[----:B-1----:R1:W3:Y:S02]  /*96c0*/  SYNCS.PHASECHK.TRANS64.TRYWAIT P0, [R0+URZ+0x90], R3 ;  /* 0x00009003000075a7 */ /* 0x0022e400080011ff */
[----:B---3--:R-:W-:Y:S05]  /*96d0*/  @!P0 NANOSLEEP.SYNCS 0x989680 ;  /* 0x009896800000895d */ /* 0x008fea0003900000 */
[----:B------:R-:W3:Y:S02]  /*96e0*/  @!P0 SYNCS.PHASECHK.TRANS64 P0, [R0+URZ+0x90], R3 ;  /* 0x00009003000085a7 */ /* 0x000ee400080010ff */
[----:B---3--:R-:W-:Y:S05]  /*96f0*/  @!P0 BRA `(.L_x_198) ;  /* 0xfffffffc00f08947 */ /* 0x008fea000383ffff */
[----:B------:R-:W-:Y:S05]  /*9700*/  BRA `(.L_x_199) ;  /* 0xffffffbc00b87947 */ /* 0x000fea000383ffff */
.L_x_101:
[----:B-1----:R-:W-:-:S07]  /*9710*/  MOV R0, UR4 ;  /* 0x0000000400007c02 */ /* 0x002fce0008000f00 */
.L_x_200:
[----:B-1----:R1:W3:Y:S02]  /*9720*/  SYNCS.PHASECHK.TRANS64.TRYWAIT P0, [R0+URZ+0x98], R3 ;  /* 0x00009803000075a7 */ /* 0x0022e400080011ff */
[----:B---3--:R-:W-:Y:S05]  /*9730*/  @!P0 NANOSLEEP.SYNCS 0x989680 ;  /* 0x009896800000895d */ /* 0x008fea0003900000 */
[----:B------:R-:W3:Y:S02]  /*9740*/  @!P0 SYNCS.PHASECHK.TRANS64 P0, [R0+URZ+0x98], R3 ;  /* 0x00009803000085a7 */ /* 0x000ee400080010ff */
[----:B---3--:R-:W-:Y:S05]  /*9750*/  @!P0 BRA `(.L_x_200) ;  /* 0xfffffffc00f08947 */ /* 0x008fea000383ffff */
[----:B------:R-:W-:Y:S05]  /*9760*/  BRA `(.L_x_201) ;  /* 0xffffffbc00a87947 */ /* 0x000fea000383ffff */
.L_x_102:
[----:B-1----:R-:W-:-:S07]  /*9770*/  MOV R0, UR4 ;  /* 0x0000000400007c02 */ /* 0x002fce0008000f00 */
.L_x_202:
[----:B-1----:R1:W3:Y:S02]  /*9780*/  SYNCS.PHASECHK.TRANS64.TRYWAIT P0, [R0+URZ+0xa0], R3 ;  /* 0x0000a003000075a7 */ /* 0x0022e400080011ff */
[----:B---3--:R-:W-:Y:S05]  /*9790*/  @!P0 NANOSLEEP.SYNCS 0x989680 ;  /* 0x009896800000895d */ /* 0x008fea0003900000 */
[----:B------:R-:W3:Y:S02]  /*97a0*/  @!P0 SYNCS.PHASECHK.TRANS64 P0, [R0+URZ+0xa0], R3 ;  /* 0x0000a003000085a7 */ /* 0x000ee400080010ff */
[----:B---3--:R-:W-:Y:S05]  /*97b0*/  @!P0 BRA `(.L_x_202) ;  /* 0xfffffffc00f08947 */ /* 0x008fea000383ffff */
[----:B------:R-:W-:Y:S05]  /*97c0*/  BRA `(.L_x_203) ;  /* 0xffffffbc00987947 */ /* 0x000fea000383ffff */
.L_x_104:
[----:B--2---:R2:W3:Y:S02]  /*97d0*/  SYNCS.PHASECHK.TRANS64.TRYWAIT P0, [R0+URZ+0xc0], R3 ;  /* 0x0000c003000075a7 */ /* 0x0044e400080011ff */
[----:B---3--:R-:W-:Y:S05]  /*97e0*/  @!P0 NANOSLEEP.SYNCS 0x989680 ;  /* 0x009896800000895d */ /* 0x008fea0003900000 */
[----:B------:R-:W3:Y:S02]  /*97f0*/  @!P0 SYNCS.PHASECHK.TRANS64 P0, [R0+URZ+0xc0], R3 ;  /* 0x0000c003000085a7 */ /* 0x000ee400080010ff */
[----:B---3--:R-:W-:Y:S05]  /*9800*/  @!P0 BRA `(.L_x_104) ;  /* 0xfffffffc00f08947 */ /* 0x008fea000383ffff */
[----:B------:R-:W-:Y:S05]  /*9810*/  BRA `(.L_x_204) ;  /* 0xffffffc0006c7947 */ /* 0x000fea000383ffff */
.L_x_115:
[----:B-1----:R-:W-:Y:S04]  /*9820*/  MOV R0, UR44 ;  /* 0x0000002c00007c02 */ /* 0x002fe80008000f00 */
[----:B------:R1:W2:Y:S03]  /*9830*/  SYNCS.PHASECHK.TRANS64.TRYWAIT P1, [R0+URZ+0x70], R5 ;  /* 0x00007005000075a7 */ /* 0x0002a600080211ff */
[----:B--2---:R-:W-:Y:S05]  /*9840*/  @!P1 NANOSLEEP.SYNCS 0x989680 ;  /* 0x009896800000995d */ /* 0x004fea0003900000 */
[----:B------:R-:W2:Y:S02]  /*9850*/  @!P1 SYNCS.PHASECHK.TRANS64 P1, [R0+URZ+0x70], R5 ;  /* 0x00007005000095a7 */ /* 0x000ea400080210ff */
[----:B--2---:R-:W-:Y:S05]  /*9860*/  @!P1 BRA `(.L_x_115) ;  /* 0xfffffffc00ec9947 */ /* 0x004fea000383ffff */
[----:B------:R-:W-:Y:S05]  /*9870*/  BRA `(.L_x_114) ;  /* 0xffffffcc00647947 */ /* 0x000fea000383ffff */
.L_x_117:
[----:B-1----:R1:W4:Y:S02]  /*9880*/  SYNCS.PHASECHK.TRANS64.TRYWAIT P0, [R78+URZ+0xe0], R3 ;  /* 0x0000e0034e0075a7 */ /* 0x00232400080011ff */
[----:B----4-:R-:W-:Y:S05]  /*9890*/  @!P0 NANOSLEEP.SYNCS 0x989680 ;  /* 0x009896800000895d */ /* 0x010fea0003900000 */
[----:B------:R-:W4:Y:S02]  /*98a0*/  @!P0 SYNCS.PHASECHK.TRANS64 P0, [R78+URZ+0xe0], R3 ;  /* 0x0000e0034e0085a7 */ /* 0x000f2400080010ff */
[----:B----4-:R-:W-:Y:S05]  /*98b0*/  @!P0 BRA `(.L_x_117) ;  /* 0xfffffffc00f08947 */ /* 0x010fea000383ffff */
[----:B------:R-:W-:Y:S05]  /*98c0*/  BRA `(.L_x_116) ;  /* 0xffffffcc00847947 */ /* 0x000fea000383ffff */
.L_x_126:
[----:B--2---:R2:W3:Y:S02]  /*98d0*/  SYNCS.PHASECHK.TRANS64.TRYWAIT P0, [R3+URZ+0x70], R0 ;  /* 0x00007000030075a7 */ /* 0x0044e400080011ff */
[----:B---3--:R-:W-:Y:S05]  /*98e0*/  @!P0 NANOSLEEP.SYNCS 0x989680 ;  /* 0x009896800000895d */ /* 0x008fea0003900000 */
[----:B------:R-:W3:Y:S02]  /*98f0*/  @!P0 SYNCS.PHASECHK.TRANS64 P0, [R3+URZ+0x70], R0 ;  /* 0x00007000030085a7 */ /* 0x000ee400080010ff */
[----:B---3--:R-:W-:Y:S05]  /*9900*/  @!P0 BRA `(.L_x_126) ;  /* 0xfffffffc00f08947 */ /* 0x008fea000383ffff */
[----:B------:R-:W-:Y:S05]  /*9910*/  BRA `(.L_x_125) ;  /* 0xffffffd400907947 */ /* 0x000fea000383ffff */
.L_x_134:
[----:B--2---:R2:W3:Y:S02]  /*9920*/  SYNCS.PHASECHK.TRANS64.TRYWAIT P0, [R87+URZ+0x70], R4 ;  /* 0x00007004570075a7 */ /* 0x0044e400080011ff */
[----:B---3--:R-:W-:Y:S05]  /*9930*/  @!P0 NANOSLEEP.SYNCS 0x989680 ;  /* 0x009896800000895d */ /* 0x008fea0003900000 */
[----:B------:R-:W3:Y:S02]  /*9940*/  @!P0 SYNCS.PHASECHK.TRANS64 P0, [R87+URZ+0x70], R4 ;  /* 0x00007004570085a7 */ /* 0x000ee400080010ff */
[----:B---3--:R-:W-:Y:S05]  /*9950*/  @!P0 BRA `(.L_x_134) ;  /* 0xfffffffc00f08947 */ /* 0x008fea000383ffff */
[----:B------:R-:W-:Y:S05]  /*9960*/  BRA `(.L_x_133) ;  /* 0xffffffdc00ac7947 */ /* 0x000fea000383ffff */
.L_x_142:
[----:B--2---:R2:W3:Y:S02]  /*9970*/  SYNCS.PHASECHK.TRANS64.TRYWAIT P0, [R92+URZ+0x70], R3 ;  /* 0x000070035c0075a7 */ /* 0x0044e400080011ff */
[----:B---3--:R-:W-:Y:S05]  /*9980*/  @!P0 NANOSLEEP.SYNCS 0x989680 ;  /* 0x009896800000895d */ /* 0x008fea0003900000 */
[----:B------:R-:W3:Y:S02]  /*9990*/  @!P0 SYNCS.PHASECHK.TRANS64 P0, [R92+URZ+0x70], R3 ;  /* 0x000070035c0085a7 */ /* 0x000ee400080010ff */
[----:B---3--:R-:W-:Y:S05]  /*99a0*/  @!P0 BRA `(.L_x_142) ;  /* 0xfffffffc00f08947 */ /* 0x008fea000383ffff */
[----:B------:R-:W-:Y:S05]  /*99b0*/  BRA `(.L_x_141) ;  /* 0xffffffe400c87947 */ /* 0x000fea000383ffff */
        .weak           $__internal_0_$__cuda_sm10x_tcgen05_guardrail_trap_col_being_dealloced_not_returned_by_alloc
        .type           $__internal_0_$__cuda_sm10x_tcgen05_guardrail_trap_col_being_dealloced_not_returned_by_alloc,@function
        .size           $__internal_0_$__cuda_sm10x_tcgen05_guardrail_trap_col_being_dealloced_not_returned_by_alloc,($__internal_1_$__cuda_sm10x_tcgen05_guardrail_trap_phase_invalid_during_alloc - $__internal_0_$__cuda_sm10x_tcgen05_guardrail_trap_col_being_dealloced_not_returned_by_alloc)
$__internal_0_$__cuda_sm10x_tcgen05_guardrail_trap_col_being_dealloced_not_returned_by_alloc:
[----:B------:R-:W-:Y:S05]  /*99c0*/  BPT.TRAP 0x1 ;  /* 0x000000040000795c */ /* 0x000fea0000300000 */
[----:B------:R-:W-:-:S04]  /*99d0*/  HFMA2 R3, -RZ, RZ, 0, 0 ;  /* 0x00000000ff037431 */ /* 0x000fc800000001ff */
[----:B------:R-:W-:Y:S05]  /*99e0*/  RET.REL.NODEC R2 `(_ZN7cutlass13device_kernelINS_4gemm6kernel13GemmUniversalIN4cute5tupleIJiiiiEEENS1_10collective13CollectiveMmaINS1_35MainloopSm100TmaUmmaWarpSpecializedILi7ELi2ELi4ENS5_IJNS4_1CILi2EEENSA_ILi4EEENSA_ILi1EEEEEEEENS5_IJNSA_ILi128EEESG_NSA_ILi64EEEEEENS_6half_tENS5_IJSD_llEEESJ_NS5_IJlSD_lEEENS4_8TiledMMAINS4_8MMA_AtomIJNS4_26SM100_MMA_F16BF16_2x1SM_SSISJ_SJ_fLi128ELi128ELNS4_4UMMA5MajorE1ELSQ_0ELNSP_7ScaleInE0ELSR_0EEEEEENS4_6LayoutINS5_IJSD_SD_SD_EEENS5_IJNSA_ILi0EEESW_SW_EEEEENS5_IJNS4_10UnderscoreESZ_SZ_EEEEENS4_28SM100_TMA_2SM_LOAD_MULTICASTENS4_14ComposedLayoutINS4_7SwizzleILi3ELi4ELi3EEENS4_18smem_ptr_flag_bitsILi16EEENSU_INS5_IJSH_NSA_ILi8EEEEEENS5_IJSD_SH_EEEEEEEvNS4_8identityENS4_18SM100_TMA_2SM_LOADENS13_IS15_S17_NSU_INS5_IJS18_SH_EEENS5_IJSH_SD_EEEEEEEvS1D_EENS_8epilogue10collective18CollectiveEpilogueINS1K_23Sm100TmaWarpSpecializedILi4ELi2ELi16ELb1ELb0EEEJNS5_IJSH_SG_SH_EEENS5_IJNSU_ISH_SD_EENSU_INS5_IJNSA_ILi16EEESB_EEES1A_EEEEESJ_SL_SJ_SL_NS1K_6fusion15FusionCallbacksIS1O_NS1V_17LinearCombinationISJ_fSJ_fLNS_15FloatRoundStyleE2EEES1P_S1U_JEEENS4_5SM1004TMEM4LOAD26SM100_TMEM_LOAD_32dp32b16xENS4_13SM90_TMA_LOADENS13_INS14_ILi1ELi4ELi3EEES17_NSU_INS5_IJS18_S1R_EEENS5_IJS1R_SD_EEEEEEENS4_39AutoVectorizingCopyWithAssumedAlignmentILi128EEENS4_14SM90_TMA_STOREES2A_S2C_S2C_EEEvvEEEEvNT_6ParamsE) ;  /* 0xffffff6402847950 */ /* 0x000fea0003c3ffff */
        .weak           $__internal_1_$__cuda_sm10x_tcgen05_guardrail_trap_phase_invalid_during_alloc
        .type           $__internal_1_$__cuda_sm10x_tcgen05_guardrail_trap_phase_invalid_during_alloc,@function
        .size           $__internal_1_$__cuda_sm10x_tcgen05_guardrail_trap_phase_invalid_during_alloc,($__internal_2_$__cuda_sm10x_tcgen05_guardrail_trap_unallocated_columns_being_dealloced - $__internal_1_$__cuda_sm10x_tcgen05_guardrail_trap_phase_invalid_during_alloc)
$__internal_1_$__cuda_sm10x_tcgen05_guardrail_trap_phase_invalid_during_alloc:
[----:B------:R-:W-:Y:S05]  /*99f0*/  BPT.TRAP 0x1 ;  /* 0x000000040000795c */ /* 0x000fea0000300000 */
[----:B------:R-:W-:-:S04]  /*9a00*/  MOV R3, 0x0 ;  /* 0x0000000000037802 */ /* 0x000fc80000000f00 */
[----:B------:R-:W-:Y:S05]  /*9a10*/  RET.REL.NODEC R2 `(_ZN7cutlass13device_kernelINS_4gemm6kernel13GemmUniversalIN4cute5tupleIJiiiiEEENS1_10collective13CollectiveMmaINS1_35MainloopSm100TmaUmmaWarpSpecializedILi7ELi2ELi4ENS5_IJNS4_1CILi2EEENSA_ILi4EEENSA_ILi1EEEEEEEENS5_IJNSA_ILi128EEESG_NSA_ILi64EEEEEENS_6half_tENS5_IJSD_llEEESJ_NS5_IJlSD_lEEENS4_8TiledMMAINS4_8MMA_AtomIJNS4_26SM100_MMA_F16BF16_2x1SM_SSISJ_SJ_fLi128ELi128ELNS4_4UMMA5MajorE1ELSQ_0ELNSP_7ScaleInE0ELSR_0EEEEEENS4_6LayoutINS5_IJSD_SD_SD_EEENS5_IJNSA_ILi0EEESW_SW_EEEEENS5_IJNS4_10UnderscoreESZ_SZ_EEEEENS4_28SM100_TMA_2SM_LOAD_MULTICASTENS4_14ComposedLayoutINS4_7SwizzleILi3ELi4ELi3EEENS4_18smem_ptr_flag_bitsILi16EEENSU_INS5_IJSH_NSA_ILi8EEEEEENS5_IJSD_SH_EEEEEEEvNS4_8identityENS4_18SM100_TMA_2SM_LOADENS13_IS15_S17_NSU_INS5_IJS18_SH_EEENS5_IJSH_SD_EEEEEEEvS1D_EENS_8epilogue10collective18CollectiveEpilogueINS1K_23Sm100TmaWarpSpecializedILi4ELi2ELi16ELb1ELb0EEEJNS5_IJSH_SG_SH_EEENS5_IJNSU_ISH_SD_EENSU_INS5_IJNSA_ILi16EEESB_EEES1A_EEEEESJ_SL_SJ_SL_NS1K_6fusion15FusionCallbacksIS1O_NS1V_17LinearCombinationISJ_fSJ_fLNS_15FloatRoundStyleE2EEES1P_S1U_JEEENS4_5SM1004TMEM4LOAD26SM100_TMEM_LOAD_32dp32b16xENS4_13SM90_TMA_LOADENS13_INS14_ILi1ELi4ELi3EEES17_NSU_INS5_IJS18_S1R_EEENS5_IJS1R_SD_EEEEEEENS4_39AutoVectorizingCopyWithAssumedAlignmentILi128EEENS4_14SM90_TMA_STOREES2A_S2C_S2C_EEEvvEEEEvNT_6ParamsE) ;  /* 0xffffff6402787950 */ /* 0x000fea0003c3ffff */
        .weak           $__internal_2_$__cuda_sm10x_tcgen05_guardrail_trap_unallocated_columns_being_dealloced
        .type           $__internal_2_$__cuda_sm10x_tcgen05_guardrail_trap_unallocated_columns_being_dealloced,@function
        .size           $__internal_2_$__cuda_sm10x_tcgen05_guardrail_trap_unallocated_columns_being_dealloced,(.L_x_206 - $__internal_2_$__cuda_sm10x_tcgen05_guardrail_trap_unallocated_columns_being_dealloced)
$__internal_2_$__cuda_sm10x_tcgen05_guardrail_trap_unallocated_columns_being_dealloced:
[----:B------:R-:W-:Y:S05]  /*9a20*/  BPT.TRAP 0x1 ;  /* 0x000000040000795c */ /* 0x000fea0000300000 */
[----:B------:R-:W-:-:S04]  /*9a30*/  HFMA2 R3, -RZ, RZ, 0, 0 ;  /* 0x00000000ff037431 */ /* 0x000fc800000001ff */
[----:B------:R-:W-:Y:S05]  /*9a40*/  RET.REL.NODEC R2 `(_ZN7cutlass13device_kernelINS_4gemm6kernel13GemmUniversalIN4cute5tupleIJiiiiEEENS1_10collective13CollectiveMmaINS1_35MainloopSm100TmaUmmaWarpSpecializedILi7ELi2ELi4ENS5_IJNS4_1CILi2EEENSA_ILi4EEENSA_ILi1EEEEEEEENS5_IJNSA_ILi128EEESG_NSA_ILi64EEEEEENS_6half_tENS5_IJSD_llEEESJ_NS5_IJlSD_lEEENS4_8TiledMMAINS4_8MMA_AtomIJNS4_26SM100_MMA_F16BF16_2x1SM_SSISJ_SJ_fLi128ELi128ELNS4_4UMMA5MajorE1ELSQ_0ELNSP_7ScaleInE0ELSR_0EEEEEENS4_6LayoutINS5_IJSD_SD_SD_EEENS5_IJNSA_ILi0EEESW_SW_EEEEENS5_IJNS4_10UnderscoreESZ_SZ_EEEEENS4_28SM100_TMA_2SM_LOAD_MULTICASTENS4_14ComposedLayoutINS4_7SwizzleILi3ELi4ELi3EEENS4_18smem_ptr_flag_bitsILi16EEENSU_INS5_IJSH_NSA_ILi8EEEEEENS5_IJSD_SH_EEEEEEEvNS4_8identityENS4_18SM100_TMA_2SM_LOADENS13_IS15_S17_NSU_INS5_IJS18_SH_EEENS5_IJSH_SD_EEEEEEEvS1D_EENS_8epilogue10collective18CollectiveEpilogueINS1K_23Sm100TmaWarpSpecializedILi4ELi2ELi16ELb1ELb0EEEJNS5_IJSH_SG_SH_EEENS5_IJNSU_ISH_SD_EENSU_INS5_IJNSA_ILi16EEESB_EEES1A_EEEEESJ_SL_SJ_SL_NS1K_6fusion15FusionCallbacksIS1O_NS1V_17LinearCombinationISJ_fSJ_fLNS_15FloatRoundStyleE2EEES1P_S1U_JEEENS4_5SM1004TMEM4LOAD26SM100_TMEM_LOAD_32dp32b16xENS4_13SM90_TMA_LOADENS13_INS14_ILi1ELi4ELi3EEES17_NSU_INS5_IJS18_S1R_EEENS5_IJS1R_SD_EEEEEEENS4_39AutoVectorizingCopyWithAssumedAlignmentILi128EEENS4_14SM90_TMA_STOREES2A_S2C_S2C_EEEvvEEEEvNT_6ParamsE) ;  /* 0xffffff64026c7950 */ /* 0x000fea0003c3ffff */
.L_x_205:
[----:B------:R-:W-:-:S00]  /*9a50*/  BRA `(.L_x_205) ;  /* 0xfffffffc00fc7947 */ /* 0x000fc0000383ffff */
[----:B------:R-:W-:-:S00]  /*9a60*/  NOP ;  /* 0x0000000000007918 */ /* 0x000fc00000000000 */
        /* <DEDUP_REMOVED lines=9> */
.L_x_206:


//--------------------- .nv.global.init           --------------------------
	.section	.nv.global.init,"aw",@progbits
.nv.global.init:
	.type		$str$27,@object
	.size		$str$27,($str$28 - $str$27)
$str$27:
        /*0000*/ 	.byte	0x28, 0x61, 0x64, 0x64, 0x72, 0x65, 0x73, 0x73, 0x20, 0x26, 0x20, 0x6d, 0x61, 0x73, 0x6b, 0x29
        /*0010*/ 	.byte	0x20, 0x3d, 0x3d, 0x20, 0x30, 0x00
	.type		$str$28,@object
	.size		$str$28,($str$26 - $str$28)
$str$28:
        /*0016*/ 	.byte	0x2f, 0x74, 0x6d, 0x70, 0x2f, 0x63, 0x75, 0x74, 0x6c, 0x61, 0x73, 0x73, 0x5f, 0x73, 0x77, 0x65
        /*0026*/ 	.byte	0x65, 0x70, 0x5f, 0x73, 0x72, 0x63, 0x2f, 0x69, 0x6e, 0x63, 0x6c, 0x75, 0x64, 0x65, 0x2f, 0x63
        /*0036*/ 	.byte	0x75, 0x74, 0x65, 0x2f, 0x70, 0x6f, 0x69, 0x6e, 0x74, 0x65, 0x72, 0x5f, 0x66, 0x6c, 0x61, 0x67
        /*0046*/ 	.byte	0x67, 0x65, 0x64, 0x2e, 0x68, 0x70, 0x70, 0x00
	.type		$str$26,@object
	.size		$str$26,($str$25 - $str$26)
$str$26:
        /*004e*/ 	.byte	0x2f, 0x74, 0x6d, 0x70, 0x2f, 0x63, 0x75, 0x74, 0x6c, 0x61, 0x73, 0x73, 0x5f, 0x73, 0x77, 0x65
        /*005e*/ 	.byte	0x65, 0x70, 0x5f, 0x73, 0x72, 0x63, 0x2f, 0x69, 0x6e, 0x63, 0x6c, 0x75, 0x64, 0x65, 0x2f, 0x63
        /*006e*/ 	.byte	0x75, 0x74, 0x65, 0x2f, 0x61, 0x74, 0x6f, 0x6d, 0x2f, 0x63, 0x6f, 0x70, 0x79, 0x5f, 0x74, 0x72
        /*007e*/ 	.byte	0x61, 0x69, 0x74, 0x73, 0x5f, 0x73, 0x6d, 0x31, 0x30, 0x30, 0x2e, 0x68, 0x70, 0x70, 0x00
	.type		$str$25,@object
	.size		$str$25,(__unnamed_1 - $str$25)
$str$25:
        /*008d*/ 	.byte	0x28, 0x28, 0x75, 0x69, 0x6e, 0x74, 0x33, 0x32, 0x5f, 0x74, 0x28, 0x74, 0x68, 0x72, 0x65, 0x61
        /*009d*/ 	.byte	0x64, 0x49, 0x64, 0x78, 0x2e, 0x78, 0x29, 0x20, 0x2f, 0x20, 0x33, 0x32, 0x29, 0x20, 0x25, 0x20
        /*00ad*/ 	.byte	0x34, 0x29, 0x20, 0x3d, 0x3d, 0x20, 0x28, 0x28, 0x28, 0x74, 0x6d, 0x65, 0x6d, 0x5f, 0x61, 0x64
        /*00bd*/ 	.byte	0x64, 0x72, 0x20, 0x3e, 0x3e, 0x20, 0x31, 0x36, 0x29, 0x20, 0x2f, 0x20, 0x33, 0x32, 0x29, 0x20
        /*00cd*/ 	.byte	0x25, 0x20, 0x34, 0x29, 0x00
	.type		__unnamed_1,@object
	.size		__unnamed_1,(__unnamed_2 - __unnamed_1)
__unnamed_1:
        /*00d2*/ 	.byte	0x61, 0x75, 0x74, 0x6f, 0x20, 0x63, 0x75, 0x74, 0x65, 0x3a, 0x3a, 0x61, 0x73, 0x5f, 0x70, 0x6f
        /* <DEDUP_REMOVED lines=24> */
        /*0262*/ 	.byte	0x34, 0x38, 0x3e, 0x3e, 0x3e, 0x3e, 0x5d, 0x00
	.type		__unnamed_2,@object
	.size		__unnamed_2,(.L_2 - __unnamed_2)
__unnamed_2:
        /* <DEDUP_REMOVED lines=40> */
        /*04ea*/ 	.byte	0x3a, 0x3a, 0x43, 0x3c, 0x30, 0x3e, 0x3e, 0x3e, 0x3e, 0x5d, 0x00
.L_2:


//--------------------- .nv.shared._ZN7cutlass13device_kernelINS_4gemm6kernel13GemmUniversalIN4cute5tupleIJiiiiEEENS1_10collective13CollectiveMmaINS1_35MainloopSm100TmaUmmaWarpSpecializedILi7ELi2ELi4ENS5_IJNS4_1CILi2EEENSA_ILi4EEENSA_ILi1EEEEEEEENS5_IJNSA_ILi128EEESG_NSA_ILi64EEEEEENS_6half_tENS5_IJSD_llEEESJ_NS5_IJlSD_lEEENS4_8TiledMMAINS4_8MMA_AtomIJNS4_26SM100_MMA_F16BF16_2x1SM_SSISJ_SJ_fLi128ELi128ELNS4_4UMMA5MajorE1ELSQ_0ELNSP_7ScaleInE0ELSR_0EEEEEENS4_6LayoutINS5_IJSD_SD_SD_EEENS5_IJNSA_ILi0EEESW_SW_EEEEENS5_IJNS4_10UnderscoreESZ_SZ_EEEEENS4_28SM100_TMA_2SM_LOAD_MULTICASTENS4_14ComposedLayoutINS4_7SwizzleILi3ELi4ELi3EEENS4_18smem_ptr_flag_bitsILi16EEENSU_INS5_IJSH_NSA_ILi8EEEEEENS5_IJSD_SH_EEEEEEEvNS4_8identityENS4_18SM100_TMA_2SM_LOADENS13_IS15_S17_NSU_INS5_IJS18_SH_EEENS5_IJSH_SD_EEEEEEEvS1D_EENS_8epilogue10collective18CollectiveEpilogueINS1K_23Sm100TmaWarpSpecializedILi4ELi2ELi16ELb1ELb0EEEJNS5_IJSH_SG_SH_EEENS5_IJNSU_ISH_SD_EENSU_INS5_IJNSA_ILi16EEESB_EEES1A_EEEEESJ_SL_SJ_SL_NS1K_6fusion15FusionCallbacksIS1O_NS1V_17LinearCombinationISJ_fSJ_fLNS_15FloatRoundStyleE2EEES1P_S1U_JEEENS4_5SM1004TMEM4LOAD26SM100_TMEM_LOAD_32dp32b16xENS4_13SM90_TMA_LOADENS13_INS14_ILi1ELi4ELi3EEES17_NSU_INS5_IJS18_S1R_EEENS5_IJS1R_SD_EEEEEEENS4_39AutoVectorizingCopyWithAssumedAlignmentILi128EEENS4_14SM90_TMA_STOREES2A_S2C_S2C_EEEvvEEEEvNT_6ParamsE --------------------------
	.section	.nv.shared._ZN7cutlass13device_kernelINS_4gemm6kernel13GemmUniversalIN4cute5tupleIJiiiiEEENS1_10collective13CollectiveMmaINS1_35MainloopSm100TmaUmmaWarpSpecializedILi7ELi2ELi4ENS5_IJNS4_1CILi2EEENSA_ILi4EEENSA_ILi1EEEEEEEENS5_IJNSA_ILi128EEESG_NSA_ILi64EEEEEENS_6half_tENS5_IJSD_llEEESJ_NS5_IJlSD_lEEENS4_8TiledMMAINS4_8MMA_AtomIJNS4_26SM100_MMA_F16BF16_2x1SM_SSISJ_SJ_fLi128ELi128ELNS4_4UMMA5MajorE1ELSQ_0ELNSP_7ScaleInE0ELSR_0EEEEEENS4_6LayoutINS5_IJSD_SD_SD_EEENS5_IJNSA_ILi0EEESW_SW_EEEEENS5_IJNS4_10UnderscoreESZ_SZ_EEEEENS4_28SM100_TMA_2SM_LOAD_MULTICASTENS4_14ComposedLayoutINS4_7SwizzleILi3ELi4ELi3EEENS4_18smem_ptr_flag_bitsILi16EEENSU_INS5_IJSH_NSA_ILi8EEEEEENS5_IJSD_SH_EEEEEEEvNS4_8identityENS4_18SM100_TMA_2SM_LOADENS13_IS15_S17_NSU_INS5_IJS18_SH_EEENS5_IJSH_SD_EEEEEEEvS1D_EENS_8epilogue10collective18CollectiveEpilogueINS1K_23Sm100TmaWarpSpecializedILi4ELi2ELi16ELb1ELb0EEEJNS5_IJSH_SG_SH_EEENS5_IJNSU_ISH_SD_EENSU_INS5_IJNSA_ILi16EEESB_EEES1A_EEEEESJ_SL_SJ_SL_NS1K_6fusion15FusionCallbacksIS1O_NS1V_17LinearCombinationISJ_fSJ_fLNS_15FloatRoundStyleE2EEES1P_S1U_JEEENS4_5SM1004TMEM4LOAD26SM100_TMEM_LOAD_32dp32b16xENS4_13SM90_TMA_LOADENS13_INS14_ILi1ELi4ELi3EEES17_NSU_INS5_IJS18_S1R_EEENS5_IJS1R_SD_EEEEEEENS4_39AutoVectorizingCopyWithAssumedAlignmentILi128EEENS4_14SM90_TMA_STOREES2A_S2C_S2C_EEEvvEEEEvNT_6ParamsE,"aw",@nobits
	.sectionflags	@""
	.align	16
	.zero		1024


//--------------------- .nv.shared.reserved.0     --------------------------
	.section	.nv.shared.reserved.0,"aw",@nobits
	.weak		__nv_reservedSMEM_offset_0_alias
	.size		__nv_reservedSMEM_offset_0_alias, 0, 64
	.other		__nv_reservedSMEM_offset_0_alias,@"STO_CUDA_RESERVED_SHARED STV_DEFAULT"
__nv_reservedSMEM_offset_0_alias:
	.zero		0
.nv.shared.reserved.0:
	.zero		64
	.weak		__nv_reservedSMEM_tcgen05_partition
	.type		__nv_reservedSMEM_tcgen05_partition,@object
	.size		__nv_reservedSMEM_tcgen05_partition,(.L_0 - __nv_reservedSMEM_tcgen05_partition)
__nv_reservedSMEM_tcgen05_partition:
	.zero		32
.L_0:


//--------------------- .nv.global                --------------------------
	.section	.nv.global,"aw",@nobits
.nv.global:
	.type		_ZN40_INTERNAL_bc2f7eb2_4_k_cu_59ad4a02_393324cute1_E,@object
	.size		_ZN40_INTERNAL_bc2f7eb2_4_k_cu_59ad4a02_393324cute1_E,(_ZN40_INTERNAL_bc2f7eb2_4_k_cu_59ad4a02_393324cuda3std3__45__cpo6cbeginE - _ZN40_INTERNAL_bc2f7eb2_4_k_cu_59ad4a02_393324cute1_E)
_ZN40_INTERNAL_bc2f7eb2_4_k_cu_59ad4a02_393324cute1_E:
	.zero		1
	.type		_ZN40_INTERNAL_bc2f7eb2_4_k_cu_59ad4a02_393324cuda3std3__45__cpo6cbeginE,@object
	.size		_ZN40_INTERNAL_bc2f7eb2_4_k_cu_59ad4a02_393324cuda3std3__45__cpo6cbeginE,(_ZN40_INTERNAL_bc2f7eb2_4_k_cu_59ad4a02_393324cuda3std3__48in_placeE - _ZN40_INTERNAL_bc2f7eb2_4_k_cu_59ad4a02_393324cuda3std3__45__cpo6cbeginE)
_ZN40_INTERNAL_bc2f7eb2_4_k_cu_59ad4a02_393324cuda3std3__45__cpo6cbeginE:
	.zero		1
	.type		_ZN40_INTERNAL_bc2f7eb2_4_k_cu_59ad4a02_393324cuda3std3__48in_placeE,@object
	.size		_ZN40_INTERNAL_bc2f7eb2_4_k_cu_59ad4a02_393324cuda3std3__48in_placeE,(_ZN40_INTERNAL_bc2f7eb2_4_k_cu_59ad4a02_393324cuda3std6ranges3__45__cpo9iter_moveE - _ZN40_INTERNAL_bc2f7eb2_4_k_cu_59ad4a02_393324cuda3std3__48in_placeE)
_ZN40_INTERNAL_bc2f7eb2_4_k_cu_59ad4a02_393324cuda3std3__48in_placeE:
	.zero		1
	.type		_ZN40_INTERNAL_bc2f7eb2_4_k_cu_59ad4a02_393324cuda3std6ranges3__45__cpo9iter_moveE,@object
	.size		_ZN40_INTERNAL_bc2f7eb2_4_k_cu_59ad4a02_393324cuda3std6ranges3__45__cpo9iter_moveE,(_ZN40_INTERNAL_bc2f7eb2_4_k_cu_59ad4a02_393324cuda3std3__45__cpo5beginE - _ZN40_INTERNAL_bc2f7eb2_4_k_cu_59ad4a02_393324cuda3std6ranges3__45__cpo9iter_moveE)
_ZN40_INTERNAL_bc2f7eb2_4_k_cu_59ad4a02_393324cuda3std6ranges3__45__cpo9iter_moveE:
	.zero		1
	.type		_ZN40_INTERNAL_bc2f7eb2_4_k_cu_59ad4a02_393324cuda3std3__45__cpo5beginE,@object
	.size		_ZN40_INTERNAL_bc2f7eb2_4_k_cu_59ad4a02_393324cuda3std3__45__cpo5beginE,(_ZN40_INTERNAL_bc2f7eb2_4_k_cu_59ad4a02_393324cuda3std3__442_GLOBAL__N__bc2f7eb2_4_k_cu_59ad4a02_393326ignoreE - _ZN40_INTERNAL_bc2f7eb2_4_k_cu_59ad4a02_393324cuda3std3__45__cpo5beginE)
_ZN40_INTERNAL_bc2f7eb2_4_k_cu_59ad4a02_393324cuda3std3__45__cpo5beginE:
	.zero		1
	.type		_ZN40_INTERNAL_bc2f7eb2_4_k_cu_59ad4a02_393324cuda3std3__442_GLOBAL__N__bc2f7eb2_4_k_cu_59ad4a02_393326ignoreE,@object
	.size		_ZN40_INTERNAL_bc2f7eb2_4_k_cu_59ad4a02_393324cuda3std3__442_GLOBAL__N__bc2f7eb2_4_k_cu_59ad4a02_393326ignoreE,(_ZN40_INTERNAL_bc2f7eb2_4_k_cu_59ad4a02_393324cute7productE - _ZN40_INTERNAL_bc2f7eb2_4_k_cu_59ad4a02_393324cuda3std3__442_GLOBAL__N__bc2f7eb2_4_k_cu_59ad4a02_393326ignoreE)
_ZN40_INTERNAL_bc2f7eb2_4_k_cu_59ad4a02_393324cuda3std3__442_GLOBAL__N__bc2f7eb2_4_k_cu_59ad4a02_393326ignoreE:
	.zero		1
	.type		_ZN40_INTERNAL_bc2f7eb2_4_k_cu_59ad4a02_393324cute7productE,@object
	.size		_ZN40_INTERNAL_bc2f7eb2_4_k_cu_59ad4a02_393324cute7productE,(_ZN40_INTERNAL_bc2f7eb2_4_k_cu_59ad4a02_393324cuda3std3__45__cpo3endE - _ZN40_INTERNAL_bc2f7eb2_4_k_cu_59ad4a02_393324cute7productE)
_ZN40_INTERNAL_bc2f7eb2_4_k_cu_59ad4a02_393324cute7productE:
	.zero		1
	.type		_ZN40_INTERNAL_bc2f7eb2_4_k_cu_59ad4a02_393324cuda3std3__45__cpo3endE,@object
	.size		_ZN40_INTERNAL_bc2f7eb2_4_k_cu_59ad4a02_393324cuda3std3__45__cpo3endE,(_ZN40_INTERNAL_bc2f7eb2_4_k_cu_59ad4a02_393324cuda3std3__419piecewise_constructE - _ZN40_INTERNAL_bc2f7eb2_4_k_cu_59ad4a02_393324cuda3std3__45__cpo3endE)
_ZN40_INTERNAL_bc2f7eb2_4_k_cu_59ad4a02_393324cuda3std3__45__cpo3endE:
	.zero		1
	.type		_ZN40_INTERNAL_bc2f7eb2_4_k_cu_59ad4a02_393324cuda3std3__419piecewise_constructE,@object
	.size		_ZN40_INTERNAL_bc2f7eb2_4_k_cu_59ad4a02_393324cuda3std3__419piecewise_constructE,(_ZN40_INTERNAL_bc2f7eb2_4_k_cu_59ad4a02_393324cuda3std3__45__cpo4cendE - _ZN40_INTERNAL_bc2f7eb2_4_k_cu_59ad4a02_393324cuda3std3__419piecewise_constructE)
_ZN40_INTERNAL_bc2f7eb2_4_k_cu_59ad4a02_393324cuda3std3__419piecewise_constructE:
	.zero		1
	.type		_ZN40_INTERNAL_bc2f7eb2_4_k_cu_59ad4a02_393324cuda3std3__45__cpo4cendE,@object
	.size		_ZN40_INTERNAL_bc2f7eb2_4_k_cu_59ad4a02_393324cuda3std3__45__cpo4cendE,(_ZN40_INTERNAL_bc2f7eb2_4_k_cu_59ad4a02_393324cuda3std6ranges3__45__cpo4swapE - _ZN40_INTERNAL_bc2f7eb2_4_k_cu_59ad4a02_393324cuda3std3__45__cpo4cendE)
_ZN40_INTERNAL_bc2f7eb2_4_k_cu_59ad4a02_393324cuda3std3__45__cpo4cendE:
	.zero		1
	.type		_ZN40_INTERNAL_bc2f7eb2_4_k_cu_59ad4a02_393324cuda3std6ranges3__45__cpo4swapE,@object
	.size		_ZN40_INTERNAL_bc2f7eb2_4_k_cu_59ad4a02_393324cuda3std6ranges3__45__cpo4swapE,(.L_10 - _ZN40_INTERNAL_bc2f7eb2_4_k_cu_59ad4a02_393324cuda3std6ranges3__45__cpo4swapE)
_ZN40_INTERNAL_bc2f7eb2_4_k_cu_59ad4a02_393324cuda3std6ranges3__45__cpo4swapE:
	.zero		1
.L_10:


//--------------------- .nv.constant0._ZN7cutlass13device_kernelINS_4gemm6kernel13GemmUniversalIN4cute5tupleIJiiiiEEENS1_10collective13CollectiveMmaINS1_35MainloopSm100TmaUmmaWarpSpecializedILi7ELi2ELi4ENS5_IJNS4_1CILi2EEENSA_ILi4EEENSA_ILi1EEEEEEEENS5_IJNSA_ILi128EEESG_NSA_ILi64EEEEEENS_6half_tENS5_IJSD_llEEESJ_NS5_IJlSD_lEEENS4_8TiledMMAINS4_8MMA_AtomIJNS4_26SM100_MMA_F16BF16_2x1SM_SSISJ_SJ_fLi128ELi128ELNS4_4UMMA5MajorE1ELSQ_0ELNSP_7ScaleInE0ELSR_0EEEEEENS4_6LayoutINS5_IJSD_SD_SD_EEENS5_IJNSA_ILi0EEESW_SW_EEEEENS5_IJNS4_10UnderscoreESZ_SZ_EEEEENS4_28SM100_TMA_2SM_LOAD_MULTICASTENS4_14ComposedLayoutINS4_7SwizzleILi3ELi4ELi3EEENS4_18smem_ptr_flag_bitsILi16EEENSU_INS5_IJSH_NSA_ILi8EEEEEENS5_IJSD_SH_EEEEEEEvNS4_8identityENS4_18SM100_TMA_2SM_LOADENS13_IS15_S17_NSU_INS5_IJS18_SH_EEENS5_IJSH_SD_EEEEEEEvS1D_EENS_8epilogue10collective18CollectiveEpilogueINS1K_23Sm100TmaWarpSpecializedILi4ELi2ELi16ELb1ELb0EEEJNS5_IJSH_SG_SH_EEENS5_IJNSU_ISH_SD_EENSU_INS5_IJNSA_ILi16EEESB_EEES1A_EEEEESJ_SL_SJ_SL_NS1K_6fusion15FusionCallbacksIS1O_NS1V_17LinearCombinationISJ_fSJ_fLNS_15FloatRoundStyleE2EEES1P_S1U_JEEENS4_5SM1004TMEM4LOAD26SM100_TMEM_LOAD_32dp32b16xENS4_13SM90_TMA_LOADENS13_INS14_ILi1ELi4ELi3EEES17_NSU_INS5_IJS18_S1R_EEENS5_IJS1R_SD_EEEEEEENS4_39AutoVectorizingCopyWithAssumedAlignmentILi128EEENS4_14SM90_TMA_STOREES2A_S2C_S2C_EEEvvEEEEvNT_6ParamsE --------------------------
	.section	.nv.constant0._ZN7cutlass13device_kernelINS_4gemm6kernel13GemmUniversalIN4cute5tupleIJiiiiEEENS1_10collective13CollectiveMmaINS1_35MainloopSm100TmaUmmaWarpSpecializedILi7ELi2ELi4ENS5_IJNS4_1CILi2EEENSA_ILi4EEENSA_ILi1EEEEEEEENS5_IJNSA_ILi128EEESG_NSA_ILi64EEEEEENS_6half_tENS5_IJSD_llEEESJ_NS5_IJlSD_lEEENS4_8TiledMMAINS4_8MMA_AtomIJNS4_26SM100_MMA_F16BF16_2x1SM_SSISJ_SJ_fLi128ELi128ELNS4_4UMMA5MajorE1ELSQ_0ELNSP_7ScaleInE0ELSR_0EEEEEENS4_6LayoutINS5_IJSD_SD_SD_EEENS5_IJNSA_ILi0EEESW_SW_EEEEENS5_IJNS4_10UnderscoreESZ_SZ_EEEEENS4_28SM100_TMA_2SM_LOAD_MULTICASTENS4_14ComposedLayoutINS4_7SwizzleILi3ELi4ELi3EEENS4_18smem_ptr_flag_bitsILi16EEENSU_INS5_IJSH_NSA_ILi8EEEEEENS5_IJSD_SH_EEEEEEEvNS4_8identityENS4_18SM100_TMA_2SM_LOADENS13_IS15_S17_NSU_INS5_IJS18_SH_EEENS5_IJSH_SD_EEEEEEEvS1D_EENS_8epilogue10collective18CollectiveEpilogueINS1K_23Sm100TmaWarpSpecializedILi4ELi2ELi16ELb1ELb0EEEJNS5_IJSH_SG_SH_EEENS5_IJNSU_ISH_SD_EENSU_INS5_IJNSA_ILi16EEESB_EEES1A_EEEEESJ_SL_SJ_SL_NS1K_6fusion15FusionCallbacksIS1O_NS1V_17LinearCombinationISJ_fSJ_fLNS_15FloatRoundStyleE2EEES1P_S1U_JEEENS4_5SM1004TMEM4LOAD26SM100_TMEM_LOAD_32dp32b16xENS4_13SM90_TMA_LOADENS13_INS14_ILi1ELi4ELi3EEES17_NSU_INS5_IJS18_S1R_EEENS5_IJS1R_SD_EEEEEEENS4_39AutoVectorizingCopyWithAssumedAlignmentILi128EEENS4_14SM90_TMA_STOREES2A_S2C_S2C_EEEvvEEEEvNT_6ParamsE,"a",@progbits
	.sectionflags	@""
	.align	4
.nv.constant0._ZN7cutlass13device_kernelINS_4gemm6kernel13GemmUniversalIN4cute5tupleIJiiiiEEENS1_10collective13CollectiveMmaINS1_35MainloopSm100TmaUmmaWarpSpecializedILi7ELi2ELi4ENS5_IJNS4_1CILi2EEENSA_ILi4EEENSA_ILi1EEEEEEEENS5_IJNSA_ILi128EEESG_NSA_ILi64EEEEEENS_6half_tENS5_IJSD_llEEESJ_NS5_IJlSD_lEEENS4_8TiledMMAINS4_8MMA_AtomIJNS4_26SM100_MMA_F16BF16_2x1SM_SSISJ_SJ_fLi128ELi128ELNS4_4UMMA5MajorE1ELSQ_0ELNSP_7ScaleInE0ELSR_0EEEEEENS4_6LayoutINS5_IJSD_SD_SD_EEENS5_IJNSA_ILi0EEESW_SW_EEEEENS5_IJNS4_10UnderscoreESZ_SZ_EEEEENS4_28SM100_TMA_2SM_LOAD_MULTICASTENS4_14ComposedLayoutINS4_7SwizzleILi3ELi4ELi3EEENS4_18smem_ptr_flag_bitsILi16EEENSU_INS5_IJSH_NSA_ILi8EEEEEENS5_IJSD_SH_EEEEEEEvNS4_8identityENS4_18SM100_TMA_2SM_LOADENS13_IS15_S17_NSU_INS5_IJS18_SH_EEENS5_IJSH_SD_EEEEEEEvS1D_EENS_8epilogue10collective18CollectiveEpilogueINS1K_23Sm100TmaWarpSpecializedILi4ELi2ELi16ELb1ELb0EEEJNS5_IJSH_SG_SH_EEENS5_IJNSU_ISH_SD_EENSU_INS5_IJNSA_ILi16EEESB_EEES1A_EEEEESJ_SL_SJ_SL_NS1K_6fusion15FusionCallbacksIS1O_NS1V_17LinearCombinationISJ_fSJ_fLNS_15FloatRoundStyleE2EEES1P_S1U_JEEENS4_5SM1004TMEM4LOAD26SM100_TMEM_LOAD_32dp32b16xENS4_13SM90_TMA_LOADENS13_INS14_ILi1ELi4ELi3EEES17_NSU_INS5_IJS18_S1R_EEENS5_IJS1R_SD_EEEEEEENS4_39AutoVectorizingCopyWithAssumedAlignmentILi128EEENS4_14SM90_TMA_STOREES2A_S2C_S2C_EEEvvEEEEvNT_6ParamsE:
	.zero		2944


//--------------------- SYMBOLS --------------------------

	.type		.nv.reservedSmem.offset0,@object
	.size		.nv.reservedSmem.offset0,0x4
	.type		.nv.reservedSmem.cap,@object
	.size		.nv.reservedSmem.cap,0x4
	.type		__assertfail,@function
